//
// Generated by NVIDIA NVVM Compiler
//
// Compiler Build ID: CL-36424714
// Cuda compilation tools, release 13.0, V13.0.88
// Based on NVVM 20.0.0
//

.version 9.0
.target sm_100
.address_size 64

	// .globl	_Z11matrixMult2PdS_S_iiiii
// _ZZ11matrixMult2PdS_S_iiiiiE3c_a has been demoted

.visible .entry _Z11matrixMult2PdS_S_iiiii(
	.param .u64 .ptr .align 1 _Z11matrixMult2PdS_S_iiiii_param_0,
	.param .u64 .ptr .align 1 _Z11matrixMult2PdS_S_iiiii_param_1,
	.param .u64 .ptr .align 1 _Z11matrixMult2PdS_S_iiiii_param_2,
	.param .u32 _Z11matrixMult2PdS_S_iiiii_param_3,
	.param .u32 _Z11matrixMult2PdS_S_iiiii_param_4,
	.param .u32 _Z11matrixMult2PdS_S_iiiii_param_5,
	.param .u32 _Z11matrixMult2PdS_S_iiiii_param_6,
	.param .u32 _Z11matrixMult2PdS_S_iiiii_param_7
)
{
	.reg .pred 	%p<33>;
	.reg .b32 	%r<132>;
	.reg .b64 	%rd<82>;
	.reg .b64 	%fd<186>;
	// demoted variable
	.shared .align 8 .b8 _ZZ11matrixMult2PdS_S_iiiiiE3c_a[1024];
	ld.param.u64 	%rd9, [_Z11matrixMult2PdS_S_iiiii_param_0];
	ld.param.u64 	%rd10, [_Z11matrixMult2PdS_S_iiiii_param_1];
	ld.param.u64 	%rd8, [_Z11matrixMult2PdS_S_iiiii_param_2];
	ld.param.u32 	%r65, [_Z11matrixMult2PdS_S_iiiii_param_3];
	ld.param.u32 	%r61, [_Z11matrixMult2PdS_S_iiiii_param_4];
	ld.param.u32 	%r62, [_Z11matrixMult2PdS_S_iiiii_param_5];
	ld.param.u32 	%r63, [_Z11matrixMult2PdS_S_iiiii_param_6];
	ld.param.u32 	%r64, [_Z11matrixMult2PdS_S_iiiii_param_7];
	cvta.to.global.u64 	%rd1, %rd10;
	cvta.to.global.u64 	%rd2, %rd9;
	mov.u32 	%r1, %ctaid.x;
	mov.u32 	%r2, %tid.x;
	setp.ge.s32 	%p1, %r1, %r65;
	setp.ge.s32 	%p2, %r2, %r62;
	or.pred  	%p3, %p1, %p2;
	@%p3 bra 	$L__BB0_40;
	min.s32 	%r66, %r1, %r64;
	mad.lo.s32 	%r67, %r66, %r63, %r66;
	sub.s32 	%r68, %r1, %r64;
	max.s32 	%r69, %r68, 0;
	mad.lo.s32 	%r117, %r69, %r63, %r67;
	setp.lt.s32 	%p4, %r1, %r64;
	selp.u32 	%r70, 1, 0, %p4;
	add.s32 	%r71, %r63, %r70;
	add.s32 	%r4, %r71, %r117;
	mov.u32 	%r72, %ntid.x;
	div.u32 	%r73, %r61, %r72;
	mul.lo.s32 	%r74, %r73, %r72;
	sub.s32 	%r75, %r61, %r74;
	min.u32 	%r5, %r62, 128;
	min.u32 	%r76, %r2, %r75;
	mad.lo.s32 	%r6, %r76, %r73, %r76;
	sub.s32 	%r77, %r2, %r75;
	max.s32 	%r78, %r77, 0;
	mul.lo.s32 	%r7, %r78, %r73;
	add.s32 	%r8, %r7, %r6;
	setp.lt.u32 	%p5, %r2, %r75;
	selp.u32 	%r79, 1, 0, %p5;
	add.s32 	%r80, %r73, %r79;
	add.s32 	%r9, %r80, %r8;
	setp.ge.s32 	%p6, %r117, %r4;
	@%p6 bra 	$L__BB0_40;
	min.s32 	%r10, %r5, %r9;
	sub.s32 	%r81, %r10, %r8;
	and.b32  	%r11, %r5, 15;
	add.s32 	%r12, %r11, -1;
	and.b32  	%r13, %r5, 7;
	add.s32 	%r14, %r13, -1;
	sub.s32 	%r82, %r62, %r5;
	and.b32  	%r15, %r82, 7;
	add.s32 	%r16, %r15, -1;
	and.b32  	%r17, %r82, 3;
	and.b32  	%r18, %r81, 3;
	shl.b32 	%r83, %r8, 3;
	mov.u32 	%r84, _ZZ11matrixMult2PdS_S_iiiiiE3c_a;
	add.s32 	%r19, %r84, %r83;
	sub.s32 	%r85, %r7, %r10;
	add.s32 	%r20, %r85, %r6;
	and.b32  	%r21, %r5, 240;
	and.b32  	%r22, %r5, 3;
	sub.s32 	%r23, %r5, %r62;
	and.b32  	%r24, %r82, -8;
	and.b32  	%r25, %r82, 1;
	cvta.to.global.u64 	%rd3, %rd8;
	mul.wide.s32 	%rd74, %r61, 8;
$L__BB0_3:
	setp.le.s32 	%p7, %r10, %r8;
	mul.lo.s32 	%r27, %r117, %r62;
	@%p7 bra 	$L__BB0_11;
	setp.eq.s32 	%p8, %r18, 0;
	mov.u32 	%r118, %r8;
	@%p8 bra 	$L__BB0_8;
	add.s32 	%r118, %r8, 1;
	setp.eq.s32 	%p9, %r18, 1;
	add.s32 	%r86, %r8, %r27;
	mul.wide.s32 	%rd11, %r86, 8;
	add.s64 	%rd4, %rd2, %rd11;
	ld.global.f64 	%fd27, [%rd4];
	st.shared.f64 	[%r19], %fd27;
	@%p9 bra 	$L__BB0_8;
	add.s32 	%r118, %r8, 2;
	setp.eq.s32 	%p10, %r18, 2;
	ld.global.f64 	%fd28, [%rd4+8];
	st.shared.f64 	[%r19+8], %fd28;
	@%p10 bra 	$L__BB0_8;
	add.s32 	%r118, %r8, 3;
	ld.global.f64 	%fd29, [%rd4+16];
	st.shared.f64 	[%r19+16], %fd29;
$L__BB0_8:
	setp.gt.u32 	%p11, %r20, -4;
	@%p11 bra 	$L__BB0_11;
	add.s32 	%r120, %r118, %r27;
	shl.b32 	%r87, %r118, 3;
	mov.u32 	%r88, _ZZ11matrixMult2PdS_S_iiiiiE3c_a;
	add.s32 	%r89, %r88, %r87;
	add.s32 	%r119, %r89, 16;
$L__BB0_10:
	mul.wide.s32 	%rd12, %r120, 8;
	add.s64 	%rd13, %rd2, %rd12;
	ld.global.f64 	%fd30, [%rd13];
	st.shared.f64 	[%r119+-16], %fd30;
	ld.global.f64 	%fd31, [%rd13+8];
	st.shared.f64 	[%r119+-8], %fd31;
	ld.global.f64 	%fd32, [%rd13+16];
	st.shared.f64 	[%r119], %fd32;
	ld.global.f64 	%fd33, [%rd13+24];
	st.shared.f64 	[%r119+8], %fd33;
	add.s32 	%r118, %r118, 4;
	add.s32 	%r120, %r120, 4;
	add.s32 	%r119, %r119, 32;
	setp.lt.s32 	%p12, %r118, %r10;
	@%p12 bra 	$L__BB0_10;
$L__BB0_11:
	setp.ge.s32 	%p13, %r8, %r9;
	bar.sync 	0;
	@%p13 bra 	$L__BB0_39;
	mul.lo.s32 	%r40, %r117, %r61;
	mov.u32 	%r122, %r8;
$L__BB0_13:
	setp.lt.u32 	%p14, %r62, 16;
	mov.f64 	%fd176, 0d0000000000000000;
	mov.b32 	%r124, 0;
	@%p14 bra 	$L__BB0_16;
	mov.f64 	%fd176, 0d0000000000000000;
	mov.b32 	%r126, 0;
$L__BB0_15:
	.pragma "nounroll";
	shl.b32 	%r92, %r126, 3;
	mov.u32 	%r93, _ZZ11matrixMult2PdS_S_iiiiiE3c_a;
	add.s32 	%r94, %r93, %r92;
	ld.shared.f64 	%fd37, [%r94];
	mad.lo.s32 	%r95, %r126, %r61, %r122;
	mul.wide.s32 	%rd14, %r95, 8;
	add.s64 	%rd15, %rd1, %rd14;
	ld.global.f64 	%fd38, [%rd15];
	fma.rn.f64 	%fd39, %fd37, %fd38, %fd176;
	ld.shared.f64 	%fd40, [%r94+8];
	mul.wide.s32 	%rd16, %r61, 8;
	add.s64 	%rd17, %rd15, %rd16;
	ld.global.f64 	%fd41, [%rd17];
	fma.rn.f64 	%fd42, %fd40, %fd41, %fd39;
	ld.shared.f64 	%fd43, [%r94+16];
	add.s64 	%rd18, %rd17, %rd16;
	ld.global.f64 	%fd44, [%rd18];
	fma.rn.f64 	%fd45, %fd43, %fd44, %fd42;
	ld.shared.f64 	%fd46, [%r94+24];
	add.s64 	%rd19, %rd18, %rd16;
	ld.global.f64 	%fd47, [%rd19];
	fma.rn.f64 	%fd48, %fd46, %fd47, %fd45;
	ld.shared.f64 	%fd49, [%r94+32];
	add.s64 	%rd20, %rd19, %rd16;
	ld.global.f64 	%fd50, [%rd20];
	fma.rn.f64 	%fd51, %fd49, %fd50, %fd48;
	ld.shared.f64 	%fd52, [%r94+40];
	add.s64 	%rd21, %rd20, %rd16;
	ld.global.f64 	%fd53, [%rd21];
	fma.rn.f64 	%fd54, %fd52, %fd53, %fd51;
	ld.shared.f64 	%fd55, [%r94+48];
	add.s64 	%rd22, %rd21, %rd16;
	ld.global.f64 	%fd56, [%rd22];
	fma.rn.f64 	%fd57, %fd55, %fd56, %fd54;
	ld.shared.f64 	%fd58, [%r94+56];
	add.s64 	%rd23, %rd22, %rd16;
	ld.global.f64 	%fd59, [%rd23];
	fma.rn.f64 	%fd60, %fd58, %fd59, %fd57;
	ld.shared.f64 	%fd61, [%r94+64];
	add.s64 	%rd24, %rd23, %rd16;
	ld.global.f64 	%fd62, [%rd24];
	fma.rn.f64 	%fd63, %fd61, %fd62, %fd60;
	ld.shared.f64 	%fd64, [%r94+72];
	add.s64 	%rd25, %rd24, %rd16;
	ld.global.f64 	%fd65, [%rd25];
	fma.rn.f64 	%fd66, %fd64, %fd65, %fd63;
	ld.shared.f64 	%fd67, [%r94+80];
	add.s64 	%rd26, %rd25, %rd16;
	ld.global.f64 	%fd68, [%rd26];
	fma.rn.f64 	%fd69, %fd67, %fd68, %fd66;
	ld.shared.f64 	%fd70, [%r94+88];
	add.s64 	%rd27, %rd26, %rd16;
	ld.global.f64 	%fd71, [%rd27];
	fma.rn.f64 	%fd72, %fd70, %fd71, %fd69;
	ld.shared.f64 	%fd73, [%r94+96];
	add.s64 	%rd28, %rd27, %rd16;
	ld.global.f64 	%fd74, [%rd28];
	fma.rn.f64 	%fd75, %fd73, %fd74, %fd72;
	ld.shared.f64 	%fd76, [%r94+104];
	add.s64 	%rd29, %rd28, %rd16;
	ld.global.f64 	%fd77, [%rd29];
	fma.rn.f64 	%fd78, %fd76, %fd77, %fd75;
	ld.shared.f64 	%fd79, [%r94+112];
	add.s64 	%rd30, %rd29, %rd16;
	ld.global.f64 	%fd80, [%rd30];
	fma.rn.f64 	%fd81, %fd79, %fd80, %fd78;
	ld.shared.f64 	%fd82, [%r94+120];
	add.s64 	%rd31, %rd30, %rd16;
	ld.global.f64 	%fd83, [%rd31];
	fma.rn.f64 	%fd176, %fd82, %fd83, %fd81;
	add.s32 	%r126, %r126, 16;
	setp.eq.s32 	%p15, %r126, %r21;
	mov.u32 	%r124, %r21;
	@%p15 bra 	$L__BB0_16;
	bra.uni 	$L__BB0_15;
$L__BB0_16:
	setp.eq.s32 	%p16, %r11, 0;
	@%p16 bra 	$L__BB0_26;
	setp.lt.u32 	%p17, %r12, 7;
	@%p17 bra 	$L__BB0_19;
	shl.b32 	%r96, %r124, 3;
	mov.u32 	%r97, _ZZ11matrixMult2PdS_S_iiiiiE3c_a;
	add.s32 	%r98, %r97, %r96;
	ld.shared.f64 	%fd85, [%r98];
	mad.lo.s32 	%r99, %r124, %r61, %r122;
	mul.wide.s32 	%rd32, %r99, 8;
	add.s64 	%rd33, %rd1, %rd32;
	ld.global.f64 	%fd86, [%rd33];
	fma.rn.f64 	%fd87, %fd85, %fd86, %fd176;
	ld.shared.f64 	%fd88, [%r98+8];
	mul.wide.s32 	%rd34, %r61, 8;
	add.s64 	%rd35, %rd33, %rd34;
	ld.global.f64 	%fd89, [%rd35];
	fma.rn.f64 	%fd90, %fd88, %fd89, %fd87;
	ld.shared.f64 	%fd91, [%r98+16];
	add.s64 	%rd36, %rd35, %rd34;
	ld.global.f64 	%fd92, [%rd36];
	fma.rn.f64 	%fd93, %fd91, %fd92, %fd90;
	ld.shared.f64 	%fd94, [%r98+24];
	add.s64 	%rd37, %rd36, %rd34;
	ld.global.f64 	%fd95, [%rd37];
	fma.rn.f64 	%fd96, %fd94, %fd95, %fd93;
	ld.shared.f64 	%fd97, [%r98+32];
	add.s64 	%rd38, %rd37, %rd34;
	ld.global.f64 	%fd98, [%rd38];
	fma.rn.f64 	%fd99, %fd97, %fd98, %fd96;
	ld.shared.f64 	%fd100, [%r98+40];
	add.s64 	%rd39, %rd38, %rd34;
	ld.global.f64 	%fd101, [%rd39];
	fma.rn.f64 	%fd102, %fd100, %fd101, %fd99;
	ld.shared.f64 	%fd103, [%r98+48];
	add.s64 	%rd40, %rd39, %rd34;
	ld.global.f64 	%fd104, [%rd40];
	fma.rn.f64 	%fd105, %fd103, %fd104, %fd102;
	ld.shared.f64 	%fd106, [%r98+56];
	add.s64 	%rd41, %rd40, %rd34;
	ld.global.f64 	%fd107, [%rd41];
	fma.rn.f64 	%fd176, %fd106, %fd107, %fd105;
	add.s32 	%r124, %r124, 8;
$L__BB0_19:
	setp.eq.s32 	%p18, %r13, 0;
	@%p18 bra 	$L__BB0_26;
	setp.lt.u32 	%p19, %r14, 3;
	@%p19 bra 	$L__BB0_22;
	shl.b32 	%r100, %r124, 3;
	mov.u32 	%r101, _ZZ11matrixMult2PdS_S_iiiiiE3c_a;
	add.s32 	%r102, %r101, %r100;
	ld.shared.f64 	%fd109, [%r102];
	mad.lo.s32 	%r103, %r124, %r61, %r122;
	mul.wide.s32 	%rd42, %r103, 8;
	add.s64 	%rd43, %rd1, %rd42;
	ld.global.f64 	%fd110, [%rd43];
	fma.rn.f64 	%fd111, %fd109, %fd110, %fd176;
	ld.shared.f64 	%fd112, [%r102+8];
	mul.wide.s32 	%rd44, %r61, 8;
	add.s64 	%rd45, %rd43, %rd44;
	ld.global.f64 	%fd113, [%rd45];
	fma.rn.f64 	%fd114, %fd112, %fd113, %fd111;
	ld.shared.f64 	%fd115, [%r102+16];
	add.s64 	%rd46, %rd45, %rd44;
	ld.global.f64 	%fd116, [%rd46];
	fma.rn.f64 	%fd117, %fd115, %fd116, %fd114;
	ld.shared.f64 	%fd118, [%r102+24];
	add.s64 	%rd47, %rd46, %rd44;
	ld.global.f64 	%fd119, [%rd47];
	fma.rn.f64 	%fd176, %fd118, %fd119, %fd117;
	add.s32 	%r124, %r124, 4;
$L__BB0_22:
	setp.eq.s32 	%p20, %r22, 0;
	@%p20 bra 	$L__BB0_26;
	setp.eq.s32 	%p21, %r22, 1;
	shl.b32 	%r104, %r124, 3;
	mov.u32 	%r105, _ZZ11matrixMult2PdS_S_iiiiiE3c_a;
	add.s32 	%r47, %r105, %r104;
	ld.shared.f64 	%fd120, [%r47];
	mad.lo.s32 	%r106, %r124, %r61, %r122;
	mul.wide.s32 	%rd48, %r106, 8;
	add.s64 	%rd5, %rd1, %rd48;
	ld.global.f64 	%fd121, [%rd5];
	fma.rn.f64 	%fd176, %fd120, %fd121, %fd176;
	@%p21 bra 	$L__BB0_26;
	setp.eq.s32 	%p22, %r22, 2;
	ld.shared.f64 	%fd122, [%r47+8];
	mul.wide.s32 	%rd6, %r61, 8;
	add.s64 	%rd7, %rd5, %rd6;
	ld.global.f64 	%fd123, [%rd7];
	fma.rn.f64 	%fd176, %fd122, %fd123, %fd176;
	@%p22 bra 	$L__BB0_26;
	ld.shared.f64 	%fd124, [%r47+16];
	add.s64 	%rd49, %rd7, %rd6;
	ld.global.f64 	%fd125, [%rd49];
	fma.rn.f64 	%fd176, %fd124, %fd125, %fd176;
$L__BB0_26:
	setp.lt.u32 	%p23, %r62, 129;
	@%p23 bra 	$L__BB0_38;
	setp.gt.u32 	%p24, %r23, -8;
	mov.u32 	%r129, %r5;
	@%p24 bra 	$L__BB0_30;
	mov.b32 	%r128, 0;
	mov.u32 	%r129, %r5;
$L__BB0_29:
	.pragma "nounroll";
	add.s32 	%r108, %r129, %r27;
	mul.wide.s32 	%rd50, %r108, 8;
	add.s64 	%rd51, %rd2, %rd50;
	ld.global.f64 	%fd127, [%rd51];
	mad.lo.s32 	%r109, %r129, %r61, %r122;
	mul.wide.s32 	%rd52, %r109, 8;
	add.s64 	%rd53, %rd1, %rd52;
	ld.global.f64 	%fd128, [%rd53];
	fma.rn.f64 	%fd129, %fd127, %fd128, %fd176;
	ld.global.f64 	%fd130, [%rd51+8];
	mul.wide.s32 	%rd54, %r61, 8;
	add.s64 	%rd55, %rd53, %rd54;
	ld.global.f64 	%fd131, [%rd55];
	fma.rn.f64 	%fd132, %fd130, %fd131, %fd129;
	ld.global.f64 	%fd133, [%rd51+16];
	add.s64 	%rd56, %rd55, %rd54;
	ld.global.f64 	%fd134, [%rd56];
	fma.rn.f64 	%fd135, %fd133, %fd134, %fd132;
	ld.global.f64 	%fd136, [%rd51+24];
	add.s64 	%rd57, %rd56, %rd54;
	ld.global.f64 	%fd137, [%rd57];
	fma.rn.f64 	%fd138, %fd136, %fd137, %fd135;
	ld.global.f64 	%fd139, [%rd51+32];
	add.s64 	%rd58, %rd57, %rd54;
	ld.global.f64 	%fd140, [%rd58];
	fma.rn.f64 	%fd141, %fd139, %fd140, %fd138;
	ld.global.f64 	%fd142, [%rd51+40];
	add.s64 	%rd59, %rd58, %rd54;
	ld.global.f64 	%fd143, [%rd59];
	fma.rn.f64 	%fd144, %fd142, %fd143, %fd141;
	ld.global.f64 	%fd145, [%rd51+48];
	add.s64 	%rd60, %rd59, %rd54;
	ld.global.f64 	%fd146, [%rd60];
	fma.rn.f64 	%fd147, %fd145, %fd146, %fd144;
	ld.global.f64 	%fd148, [%rd51+56];
	add.s64 	%rd61, %rd60, %rd54;
	ld.global.f64 	%fd149, [%rd61];
	fma.rn.f64 	%fd176, %fd148, %fd149, %fd147;
	add.s32 	%r129, %r129, 8;
	add.s32 	%r128, %r128, 8;
	setp.ne.s32 	%p25, %r128, %r24;
	@%p25 bra 	$L__BB0_29;
$L__BB0_30:
	setp.eq.s32 	%p26, %r15, 0;
	@%p26 bra 	$L__BB0_38;
	setp.lt.u32 	%p27, %r16, 3;
	@%p27 bra 	$L__BB0_33;
	add.s32 	%r110, %r129, %r27;
	mul.wide.s32 	%rd62, %r110, 8;
	add.s64 	%rd63, %rd2, %rd62;
	ld.global.f64 	%fd151, [%rd63];
	mad.lo.s32 	%r111, %r129, %r61, %r122;
	mul.wide.s32 	%rd64, %r111, 8;
	add.s64 	%rd65, %rd1, %rd64;
	ld.global.f64 	%fd152, [%rd65];
	fma.rn.f64 	%fd153, %fd151, %fd152, %fd176;
	ld.global.f64 	%fd154, [%rd63+8];
	add.s64 	%rd67, %rd65, %rd74;
	ld.global.f64 	%fd155, [%rd67];
	fma.rn.f64 	%fd156, %fd154, %fd155, %fd153;
	ld.global.f64 	%fd157, [%rd63+16];
	add.s64 	%rd68, %rd67, %rd74;
	ld.global.f64 	%fd158, [%rd68];
	fma.rn.f64 	%fd159, %fd157, %fd158, %fd156;
	ld.global.f64 	%fd160, [%rd63+24];
	add.s64 	%rd69, %rd68, %rd74;
	ld.global.f64 	%fd161, [%rd69];
	fma.rn.f64 	%fd176, %fd160, %fd161, %fd159;
	add.s32 	%r129, %r129, 4;
$L__BB0_33:
	setp.eq.s32 	%p28, %r17, 0;
	@%p28 bra 	$L__BB0_38;
	setp.eq.s32 	%p29, %r17, 1;
	@%p29 bra 	$L__BB0_36;
	add.s32 	%r112, %r129, %r27;
	mul.wide.s32 	%rd70, %r112, 8;
	add.s64 	%rd71, %rd2, %rd70;
	ld.global.f64 	%fd163, [%rd71];
	mad.lo.s32 	%r113, %r129, %r61, %r122;
	mul.wide.s32 	%rd72, %r113, 8;
	add.s64 	%rd73, %rd1, %rd72;
	ld.global.f64 	%fd164, [%rd73];
	fma.rn.f64 	%fd165, %fd163, %fd164, %fd176;
	ld.global.f64 	%fd166, [%rd71+8];
	add.s64 	%rd75, %rd73, %rd74;
	ld.global.f64 	%fd167, [%rd75];
	fma.rn.f64 	%fd176, %fd166, %fd167, %fd165;
	add.s32 	%r129, %r129, 2;
$L__BB0_36:
	setp.eq.s32 	%p30, %r25, 0;
	@%p30 bra 	$L__BB0_38;
	add.s32 	%r114, %r129, %r27;
	mul.wide.s32 	%rd76, %r114, 8;
	add.s64 	%rd77, %rd2, %rd76;
	ld.global.f64 	%fd168, [%rd77];
	mad.lo.s32 	%r115, %r129, %r61, %r122;
	mul.wide.s32 	%rd78, %r115, 8;
	add.s64 	%rd79, %rd1, %rd78;
	ld.global.f64 	%fd169, [%rd79];
	fma.rn.f64 	%fd176, %fd168, %fd169, %fd176;
$L__BB0_38:
	add.s32 	%r116, %r122, %r40;
	mul.wide.s32 	%rd80, %r116, 8;
	add.s64 	%rd81, %rd3, %rd80;
	st.global.f64 	[%rd81], %fd176;
	add.s32 	%r122, %r122, 1;
	setp.ne.s32 	%p31, %r122, %r9;
	@%p31 bra 	$L__BB0_13;
$L__BB0_39:
	add.s32 	%r117, %r117, 1;
	setp.ne.s32 	%p32, %r117, %r4;
	@%p32 bra 	$L__BB0_3;
$L__BB0_40:
	ret;

}


// ===== COMPILED SASS (sm_100) =====

	.target	sm_100

	.elftype	@"ET_EXEC"


//--------------------- .note.nv.tkinfo           --------------------------
	.section	.note.nv.tkinfo,"",@"SHT_NOTE"
	.sectionflags	@"SHF_NOTE_NV_TKINFO"
	.tkinfo
        /*0018*/ 	.word	0x00000002
        /*0030*/ 	.string	""
        /*0030*/ 	.string	"ptxas"
        /*0030*/ 	.string	"Cuda compilation tools, release 13.0, V13.0.88"
        /*0030*/ 	.string	"Build cuda_13.0.r13.0/compiler.36424714_0"
        /*0030*/ 	.string	"-arch sm_100 -m 64 "



//--------------------- .note.nv.cuinfo           --------------------------
	.section	.note.nv.cuinfo,"",@"SHT_NOTE"
	.sectionflags	@"SHF_NOTE_NV_CUINFO"
        /*0018*/ 	.short	0x0002
        /*001a*/ 	.short	0x0064
        /*001c*/ 	.short	0x0082
	.zero		2


//--------------------- .nv.info                  --------------------------
	.section	.nv.info,"",@"SHT_CUDA_INFO"
	.align	4


	//----- nvinfo : EIATTR_REGCOUNT
	.align		4
        /*0000*/ 	.byte	0x04, 0x2f
        /*0002*/ 	.short	(.L_1 - .L_0)
	.align		4
.L_0:
        /*0004*/ 	.word	index@(_Z11matrixMult2PdS_S_iiiii)
        /*0008*/ 	.word	0x00000020


	//----- nvinfo : EIATTR_FRAME_SIZE
	.align		4
.L_1:
        /*000c*/ 	.byte	0x04, 0x11
        /*000e*/ 	.short	(.L_3 - .L_2)
	.align		4
.L_2:
        /*0010*/ 	.word	index@(_Z11matrixMult2PdS_S_iiiii)
        /*0014*/ 	.word	0x00000000


	//----- nvinfo : EIATTR_MIN_STACK_SIZE
	.align		4
.L_3:
        /*0018*/ 	.byte	0x04, 0x12
        /*001a*/ 	.short	(.L_5 - .L_4)
	.align		4
.L_4:
        /*001c*/ 	.word	index@(_Z11matrixMult2PdS_S_iiiii)
        /*0020*/ 	.word	0x00000000
.L_5:


//--------------------- .nv.compat                --------------------------
	.section	.nv.compat,"",@"SHT_CUDA_COMPAT_INFO"
	.align	4
        /*0000*/ 	.byte	0x02, 0x09, 0x00, 0x00, 0x02, 0x02, 0x01, 0x00, 0x02, 0x05, 0x05, 0x00, 0x03, 0x07, 0x01, 0x01
        /*0010*/ 	.byte	0x02, 0x03, 0x00, 0x00, 0x02, 0x06, 0x01, 0x00, 0x04, 0x0b, 0x08, 0x00, 0x01, 0x00, 0x00, 0x00
        /*0020*/ 	.byte	0x00, 0x00, 0x00, 0x00


//--------------------- .nv.info._Z11matrixMult2PdS_S_iiiii --------------------------
	.section	.nv.info._Z11matrixMult2PdS_S_iiiii,"",@"SHT_CUDA_INFO"
	.sectionflags	@""
	.align	4


	//----- nvinfo : EIATTR_CUDA_API_VERSION
	.align		4
        /*0000*/ 	.byte	0x04, 0x37
        /*0002*/ 	.short	(.L_7 - .L_6)
.L_6:
        /*0004*/ 	.word	0x00000082


	//----- nvinfo : EIATTR_KPARAM_INFO
	.align		4
.L_7:
        /*0008*/ 	.byte	0x04, 0x17
        /*000a*/ 	.short	(.L_9 - .L_8)
.L_8:
        /*000c*/ 	.word	0x00000000
        /*0010*/ 	.short	0x0007
        /*0012*/ 	.short	0x0028
        /*0014*/ 	.byte	0x00, 0xf0, 0x11, 0x00


	//----- nvinfo : EIATTR_KPARAM_INFO
	.align		4
.L_9:
        /*0018*/ 	.byte	0x04, 0x17
        /*001a*/ 	.short	(.L_11 - .L_10)
.L_10:
        /*001c*/ 	.word	0x00000000
        /*0020*/ 	.short	0x0006
        /*0022*/ 	.short	0x0024
        /*0024*/ 	.byte	0x00, 0xf0, 0x11, 0x00


	//----- nvinfo : EIATTR_KPARAM_INFO
	.align		4
.L_11:
        /*0028*/ 	.byte	0x04, 0x17
        /*002a*/ 	.short	(.L_13 - .L_12)
.L_12:
        /*002c*/ 	.word	0x00000000
        /*0030*/ 	.short	0x0005
        /*0032*/ 	.short	0x0020
        /*0034*/ 	.byte	0x00, 0xf0, 0x11, 0x00


	//----- nvinfo : EIATTR_KPARAM_INFO
	.align		4
.L_13:
        /*0038*/ 	.byte	0x04, 0x17
        /*003a*/ 	.short	(.L_15 - .L_14)
.L_14:
        /*003c*/ 	.word	0x00000000
        /*0040*/ 	.short	0x0004
        /*0042*/ 	.short	0x001c
        /*0044*/ 	.byte	0x00, 0xf0, 0x11, 0x00


	//----- nvinfo : EIATTR_KPARAM_INFO
	.align		4
.L_15:
        /*0048*/ 	.byte	0x04, 0x17
        /*004a*/ 	.short	(.L_17 - .L_16)
.L_16:
        /*004c*/ 	.word	0x00000000
        /*0050*/ 	.short	0x0003
        /*0052*/ 	.short	0x0018
        /*0054*/ 	.byte	0x00, 0xf0, 0x11, 0x00


	//----- nvinfo : EIATTR_KPARAM_INFO
	.align		4
.L_17:
        /*0058*/ 	.byte	0x04, 0x17
        /*005a*/ 	.short	(.L_19 - .L_18)
.L_18:
        /*005c*/ 	.word	0x00000000
        /*0060*/ 	.short	0x0002
        /*0062*/ 	.short	0x0010
        /*0064*/ 	.byte	0x00, 0xf5, 0x21, 0x00


	//----- nvinfo : EIATTR_KPARAM_INFO
	.align		4
.L_19:
        /*0068*/ 	.byte	0x04, 0x17
        /*006a*/ 	.short	(.L_21 - .L_20)
.L_20:
        /*006c*/ 	.word	0x00000000
        /*0070*/ 	.short	0x0001
        /*0072*/ 	.short	0x0008
        /*0074*/ 	.byte	0x00, 0xf5, 0x21, 0x00


	//----- nvinfo : EIATTR_KPARAM_INFO
	.align		4
.L_21:
        /*0078*/ 	.byte	0x04, 0x17
        /*007a*/ 	.short	(.L_23 - .L_22)
.L_22:
        /*007c*/ 	.word	0x00000000
        /*0080*/ 	.short	0x0000
        /*0082*/ 	.short	0x0000
        /*0084*/ 	.byte	0x00, 0xf5, 0x21, 0x00


	//----- nvinfo : EIATTR_SPARSE_MMA_MASK
	.align		4
.L_23:
        /*0088*/ 	.byte	0x03, 0x50
        /*008a*/ 	.short	0x0000


	//----- nvinfo : EIATTR_MAXREG_COUNT
	.align		4
        /*008c*/ 	.byte	0x03, 0x1b
        /*008e*/ 	.short	0x00ff


	//----- nvinfo : EIATTR_NUM_BARRIERS
	.align		4
        /*0090*/ 	.byte	0x02, 0x4c
        /*0092*/ 	.byte	0x01
	.zero		1


	//----- nvinfo : EIATTR_MERCURY_ISA_VERSION
	.align		4
        /*0094*/ 	.byte	0x03, 0x5f
        /*0096*/ 	.short	0x0101


	//----- nvinfo : EIATTR_VRC_CTA_INIT_COUNT
	.align		4
        /*0098*/ 	.byte	0x02, 0x4a
	.zero		1
	.zero		1


	//----- nvinfo : EIATTR_EXIT_INSTR_OFFSETS
	.align		4
        /*009c*/ 	.byte	0x04, 0x1c
        /*009e*/ 	.short	(.L_25 - .L_24)


	//   ....[0]....
.L_24:
        /*00a0*/ 	.word	0x00000070


	//   ....[1]....
        /*00a4*/ 	.word	0x00000310


	//   ....[2]....
        /*00a8*/ 	.word	0x00001eb0


	//----- nvinfo : EIATTR_CRS_STACK_SIZE
	.align		4
.L_25:
        /*00ac*/ 	.byte	0x04, 0x1e
        /*00ae*/ 	.short	(.L_27 - .L_26)
.L_26:
        /*00b0*/ 	.word	0x00000000


	//----- nvinfo : EIATTR_CBANK_PARAM_SIZE
	.align		4
.L_27:
        /*00b4*/ 	.byte	0x03, 0x19
        /*00b6*/ 	.short	0x002c


	//----- nvinfo : EIATTR_PARAM_CBANK
	.align		4
        /*00b8*/ 	.byte	0x04, 0x0a
        /*00ba*/ 	.short	(.L_29 - .L_28)
	.align		4
.L_28:
        /*00bc*/ 	.word	index@(.nv.constant0._Z11matrixMult2PdS_S_iiiii)
        /*00c0*/ 	.short	0x0380
        /*00c2*/ 	.short	0x002c


	//----- nvinfo : EIATTR_SW_WAR
	.align		4
.L_29:
        /*00c4*/ 	.byte	0x04, 0x36
        /*00c6*/ 	.short	(.L_31 - .L_30)
.L_30:
        /*00c8*/ 	.word	0x00000008
.L_31:


//--------------------- .nv.callgraph             --------------------------
	.section	.nv.callgraph,"",@"SHT_CUDA_CALLGRAPH"
	.align	4
	.sectionentsize	8
	.align		4
        /*0000*/ 	.word	0x00000000
	.align		4
        /*0004*/ 	.word	0xffffffff
	.align		4
        /*0008*/ 	.word	0x00000000
	.align		4
        /*000c*/ 	.word	0xfffffffe
	.align		4
        /*0010*/ 	.word	0x00000000
	.align		4
        /*0014*/ 	.word	0xfffffffd
	.align		4
        /*0018*/ 	.word	0x00000000
	.align		4
        /*001c*/ 	.word	0xfffffffc


//--------------------- .text._Z11matrixMult2PdS_S_iiiii --------------------------
	.section	.text._Z11matrixMult2PdS_S_iiiii,"ax",@progbits
	.align	128
        .global         _Z11matrixMult2PdS_S_iiiii
        .type           _Z11matrixMult2PdS_S_iiiii,@function
        .size           _Z11matrixMult2PdS_S_iiiii,(.L_x_23 - _Z11matrixMult2PdS_S_iiiii)
        .other          _Z11matrixMult2PdS_S_iiiii,@"STO_CUDA_ENTRY STV_DEFAULT"
_Z11matrixMult2PdS_S_iiiii:
.text._Z11matrixMult2PdS_S_iiiii:
[----:B------:R-:W-:Y:S01]  /*0000*/  LDC R1, c[0x0][0x37c] ;  /* 0x0000df00ff017b82 */ /* 0x000fe20000000800 */
[----:B------:R-:W0:Y:S07]  /*0010*/  S2R R3, SR_TID.X ;  /* 0x0000000000037919 */ /* 0x000e2e0000002100 */
[----:B------:R-:W0:Y:S08]  /*0020*/  LDC R12, c[0x0][0x3a0] ;  /* 0x0000e800ff0c7b82 */ /* 0x000e300000000800 */
[----:B------:R-:W1:Y:S08]  /*0030*/  S2UR UR4, SR_CTAID.X ;  /* 0x00000000000479c3 */ /* 0x000e700000002500 */
[----:B------:R-:W1:Y:S01]  /*0040*/  LDC R0, c[0x0][0x398] ;  /* 0x0000e600ff007b82 */ /* 0x000e620000000800 */
[----:B0-----:R-:W-:-:S04]  /*0050*/  ISETP.GE.AND P0, PT, R3, R12, PT ;  /* 0x0000000c0300720c */ /* 0x001fc80003f06270 */
[----:B-1----:R-:W-:-:S13]  /*0060*/  ISETP.LE.OR P0, PT, R0, UR4, P0 ;  /* 0x0000000400007c0c */ /* 0x002fda0008703670 */
[----:B------:R-:W-:Y:S05]  /*0070*/  @P0 EXIT ;  /* 0x000000000000094d */ /* 0x000fea0003800000 */
[----:B------:R-:W0:Y:S01]  /*0080*/  LDCU UR5, c[0x0][0x360] ;  /* 0x00006c00ff0577ac */ /* 0x000e220008000800 */
[----:B------:R-:W1:Y:S08]  /*0090*/  LDC R8, c[0x0][0x39c] ;  /* 0x0000e700ff087b82 */ /* 0x000e700000000800 */
[----:B------:R-:W2:Y:S01]  /*00a0*/  LDC R2, c[0x0][0x3a8] ;  /* 0x0000ea00ff027b82 */ /* 0x000ea20000000800 */
[----:B0-----:R-:W0:Y:S01]  /*00b0*/  I2F.U32.RP R0, UR5 ;  /* 0x0000000500007d06 */ /* 0x001e220008209000 */
[----:B------:R-:W-:-:S07]  /*00c0*/  ISETP.NE.U32.AND P2, PT, RZ, UR5, PT ;  /* 0x00000005ff007c0c */ /* 0x000fce000bf45070 */
[----:B0-----:R-:W0:Y:S02]  /*00d0*/  MUFU.RCP R0, R0 ;  /* 0x0000000000007308 */ /* 0x001e240000001000 */
[----:B0-----:R-:W-:-:S06]  /*00e0*/  IADD3 R4, PT, PT, R0, 0xffffffe, RZ ;  /* 0x0ffffffe00047810 */ /* 0x001fcc0007ffe0ff */
[----:B------:R0:W3:Y:S02]  /*00f0*/  F2I.FTZ.U32.TRUNC.NTZ R5, R4 ;  /* 0x0000000400057305 */ /* 0x0000e4000021f000 */
[----:B0-----:R-:W-:Y:S02]  /*0100*/  HFMA2 R4, -RZ, RZ, 0, 0 ;  /* 0x00000000ff047431 */ /* 0x001fe400000001ff */
[----:B---3--:R-:W-:-:S04]  /*0110*/  IMAD.MOV R7, RZ, RZ, -R5 ;  /* 0x000000ffff077224 */ /* 0x008fc800078e0a05 */
[----:B------:R-:W-:-:S04]  /*0120*/  IMAD R7, R7, UR5, RZ ;  /* 0x0000000507077c24 */ /* 0x000fc8000f8e02ff */
[----:B------:R-:W-:Y:S02]  /*0130*/  IMAD.HI.U32 R5, R5, R7, R4 ;  /* 0x0000000705057227 */ /* 0x000fe400078e0004 */
[----:B------:R-:W0:Y:S04]  /*0140*/  LDC R7, c[0x0][0x3a4] ;  /* 0x0000e900ff077b82 */ /* 0x000e280000000800 */
[----:B-1----:R-:W-:-:S04]  /*0150*/  IMAD.HI.U32 R6, R5, R8, RZ ;  /* 0x0000000805067227 */ /* 0x002fc800078e00ff */
[----:B------:R-:W-:-:S04]  /*0160*/  IMAD.MOV R5, RZ, RZ, -R6 ;  /* 0x000000ffff057224 */ /* 0x000fc800078e0a06 */
[----:B------:R-:W-:Y:S01]  /*0170*/  IMAD R0, R5, UR5, R8 ;  /* 0x0000000505007c24 */ /* 0x000fe2000f8e0208 */
[----:B--2---:R-:W-:-:S04]  /*0180*/  IADD3 R5, PT, PT, RZ, -R2, RZ ;  /* 0x80000002ff057210 */ /* 0x004fc80007ffe0ff */
[----:B------:R-:W-:Y:S02]  /*0190*/  ISETP.GE.U32.AND P0, PT, R0, UR5, PT ;  /* 0x0000000500007c0c */ /* 0x000fe4000bf06070 */
[----:B------:R-:W-:-:S11]  /*01a0*/  VIADDMNMX R5, R5, UR4, RZ, !PT ;  /* 0x0000000405057c46 */ /* 0x000fd6000f8001ff */
[----:B------:R-:W-:Y:S01]  /*01b0*/  @P0 IADD3 R0, PT, PT, R0, -UR5, RZ ;  /* 0x8000000500000c10 */ /* 0x000fe2000fffe0ff */
[----:B------:R-:W-:Y:S01]  /*01c0*/  @P0 VIADD R6, R6, 0x1 ;  /* 0x0000000106060836 */ /* 0x000fe20000000000 */
[----:B------:R-:W-:Y:S02]  /*01d0*/  ISETP.LE.AND P0, PT, R2, UR4, PT ;  /* 0x0000000402007c0c */ /* 0x000fe4000bf03270 */
[----:B------:R-:W-:Y:S02]  /*01e0*/  ISETP.GE.U32.AND P1, PT, R0, UR5, PT ;  /* 0x0000000500007c0c */ /* 0x000fe4000bf26070 */
[----:B------:R-:W-:Y:S01]  /*01f0*/  VIMNMX R0, PT, PT, R2, UR4, PT ;  /* 0x0000000402007c48 */ /* 0x000fe2000bfe0100 */
[----:B0-----:R-:W-:-:S04]  /*0200*/  VIADD R2, R7, 0x1 ;  /* 0x0000000107027836 */ /* 0x001fc80000000000 */
[----:B------:R-:W-:-:S04]  /*0210*/  IMAD R0, R0, R7, R0 ;  /* 0x0000000700007224 */ /* 0x000fc800078e0200 */
[----:B------:R-:W-:Y:S01]  /*0220*/  @P0 IADD3 R2, PT, PT, R7, RZ, RZ ;  /* 0x000000ff07020210 */ /* 0x000fe20007ffe0ff */
[----:B------:R-:W-:Y:S02]  /*0230*/  IMAD R17, R5, R7, R0 ;  /* 0x0000000705117224 */ /* 0x000fe400078e0200 */
[----:B------:R-:W-:Y:S01]  /*0240*/  @P1 VIADD R6, R6, 0x1 ;  /* 0x0000000106061836 */ /* 0x000fe20000000000 */
[----:B------:R-:W-:Y:S01]  /*0250*/  @!P2 LOP3.LUT R6, RZ, UR5, RZ, 0x33, !PT ;  /* 0x00000005ff06ac12 */ /* 0x000fe2000f8e33ff */
[----:B------:R-:W-:-:S03]  /*0260*/  IMAD.IADD R0, R17, 0x1, R2 ;  /* 0x0000000111007824 */ /* 0x000fc600078e0202 */
[C---:B------:R-:W-:Y:S02]  /*0270*/  IADD3 R9, PT, PT, -R6.reuse, RZ, RZ ;  /* 0x000000ff06097210 */ /* 0x040fe40007ffe1ff */
[----:B------:R-:W-:Y:S02]  /*0280*/  ISETP.GE.AND P1, PT, R17, R0, PT ;  /* 0x000000001100720c */ /* 0x000fe40003f26270 */
[----:B------:R-:W-:Y:S01]  /*0290*/  IADD3 R2, PT, PT, R6, 0x1, RZ ;  /* 0x0000000106027810 */ /* 0x000fe20007ffe0ff */
[----:B------:R-:W-:-:S05]  /*02a0*/  IMAD R4, R9, UR5, R8 ;  /* 0x0000000509047c24 */ /* 0x000fca000f8e0208 */
[CC--:B------:R-:W-:Y:S02]  /*02b0*/  ISETP.GE.U32.AND P0, PT, R3.reuse, R4.reuse, PT ;  /* 0x000000040300720c */ /* 0x0c0fe40003f06070 */
[----:B------:R-:W-:Y:S02]  /*02c0*/  VIMNMX.U32 R5, PT, PT, R4, R3, PT ;  /* 0x0000000304057248 */ /* 0x000fe40003fe0000 */
[----:B------:R-:W-:-:S03]  /*02d0*/  VIADDMNMX R3, R3, -R4, RZ, !PT ;  /* 0x8000000403037246 */ /* 0x000fc600078001ff */
[C---:B------:R-:W-:Y:S02]  /*02e0*/  IMAD R5, R6.reuse, R5, R5 ;  /* 0x0000000506057224 */ /* 0x040fe400078e0205 */
[----:B------:R-:W-:-:S04]  /*02f0*/  IMAD R4, R6, R3, RZ ;  /* 0x0000000306047224 */ /* 0x000fc800078e02ff */
[----:B------:R-:W-:Y:S01]  /*0300*/  @P0 IMAD.MOV R2, RZ, RZ, R6 ;  /* 0x000000ffff020224 */ /* 0x000fe200078e0206 */
[----:B------:R-:W-:Y:S06]  /*0310*/  @P1 EXIT ;  /* 0x000000000000194d */ /* 0x000fec0003800000 */
[----:B------:R-:W-:Y:S01]  /*0320*/  IADD3 R13, PT, PT, R5, R4, RZ ;  /* 0x00000004050d7210 */ /* 0x000fe20007ffe0ff */
[----:B------:R-:W0:Y:S01]  /*0330*/  LDCU.64 UR6, c[0x0][0x358] ;  /* 0x00006b00ff0677ac */ /* 0x000e220008000a00 */
[----:B------:R-:W-:-:S03]  /*0340*/  VIMNMX.U32 R15, PT, PT, R12, 0x80, PT ;  /* 0x000000800c0f7848 */ /* 0x000fc60003fe0000 */
[----:B------:R-:W-:Y:S01]  /*0350*/  IMAD.IADD R2, R13, 0x1, R2 ;  /* 0x000000010d027824 */ /* 0x000fe200078e0202 */
[CC--:B------:R-:W-:Y:S02]  /*0360*/  IADD3 R3, PT, PT, R15.reuse, -R12.reuse, RZ ;  /* 0x8000000c0f037210 */ /* 0x0c0fe40007ffe0ff */
[C---:B------:R-:W-:Y:S02]  /*0370*/  IADD3 R12, PT, PT, -R15.reuse, R12, RZ ;  /* 0x0000000c0f0c7210 */ /* 0x040fe40007ffe1ff */
[----:B------:R-:W-:Y:S02]  /*0380*/  VIMNMX R7, PT, PT, R15, R2, PT ;  /* 0x000000020f077248 */ /* 0x000fe40003fe0100 */
[----:B------:R-:W-:Y:S02]  /*0390*/  ISETP.GT.U32.AND P1, PT, R3, -0x8, PT ;  /* 0xfffffff80300780c */ /* 0x000fe40003f24070 */
[C---:B------:R-:W-:Y:S02]  /*03a0*/  LOP3.LUT R3, R15.reuse, 0xf, RZ, 0xc0, !PT ;  /* 0x0000000f0f037812 */ /* 0x040fe400078ec0ff */
[----:B------:R-:W-:-:S02]  /*03b0*/  LOP3.LUT R6, R15, 0x7, RZ, 0xc0, !PT ;  /* 0x000000070f067812 */ /* 0x000fc400078ec0ff */
[----:B------:R-:W-:Y:S01]  /*03c0*/  IADD3 R5, PT, PT, R5, R4, -R7 ;  /* 0x0000000405057210 */ /* 0x000fe20007ffe807 */
[----:B------:R-:W-:Y:S01]  /*03d0*/  VIADD R3, R3, 0xffffffff ;  /* 0xffffffff03037836 */ /* 0x000fe20000000000 */
[----:B------:R-:W-:Y:S02]  /*03e0*/  LOP3.LUT R4, R12, 0x7, RZ, 0xc0, !PT ;  /* 0x000000070c047812 */ /* 0x000fe400078ec0ff */
[----:B------:R-:W-:Y:S02]  /*03f0*/  IADD3 R6, PT, PT, R6, -0x1, RZ ;  /* 0xffffffff06067810 */ /* 0x000fe40007ffe0ff */
[----:B------:R-:W-:Y:S02]  /*0400*/  IADD3 R4, PT, PT, R4, -0x1, RZ ;  /* 0xffffffff04047810 */ /* 0x000fe40007ffe0ff */
[----:B------:R-:W-:Y:S02]  /*0410*/  ISETP.GE.U32.AND P2, PT, R3, 0x7, PT ;  /* 0x000000070300780c */ /* 0x000fe40003f46070 */
[----:B------:R-:W-:-:S02]  /*0420*/  ISETP.GE.U32.AND P3, PT, R6, 0x3, PT ;  /* 0x000000030600780c */ /* 0x000fc40003f66070 */
[----:B------:R-:W-:Y:S02]  /*0430*/  ISETP.GT.U32.AND P4, PT, R5, -0x4, PT ;  /* 0xfffffffc0500780c */ /* 0x000fe40003f84070 */
[----:B------:R-:W-:Y:S02]  /*0440*/  ISETP.GE.U32.AND P5, PT, R4, 0x3, PT ;  /* 0x000000030400780c */ /* 0x000fe40003fa6070 */
[C---:B------:R-:W-:Y:S02]  /*0450*/  LOP3.LUT R7, R15.reuse, 0xf0, RZ, 0xc0, !PT ;  /* 0x000000f00f077812 */ /* 0x040fe400078ec0ff */
[----:B------:R-:W-:Y:S02]  /*0460*/  LOP3.LUT R6, R15, 0x3, RZ, 0xc0, !PT ;  /* 0x000000030f067812 */ /* 0x000fe400078ec0ff */
[----:B0-----:R-:W-:-:S07]  /*0470*/  LOP3.LUT R3, R12, 0xfffffff8, RZ, 0xc0, !PT ;  /* 0xfffffff80c037812 */ /* 0x001fce00078ec0ff */
.L_x_21:
[----:B------:R-:W-:Y:S01]  /*0480*/  VIMNMX R14, PT, PT, R15, R2, PT ;  /* 0x000000020f0e7248 */ /* 0x000fe20003fe0100 */
[----:B------:R-:W-:Y:S03]  /*0490*/  BSSY.RECONVERGENT B0, `(.L_x_0) ;  /* 0x0000084000007945 */ /* 0x000fe60003800200 */
[----:B------:R-:W-:-:S13]  /*04a0*/  ISETP.GT.AND P0, PT, R14, R13, PT ;  /* 0x0000000d0e00720c */ /* 0x000fda0003f04270 */
[----:B0123--:R-:W-:Y:S05]  /*04b0*/  @!P0 BRA `(.L_x_1) ;  /* 0x0000000800048947 */ /* 0x00ffea0003800000 */
[----:B------:R-:W-:Y:S01]  /*04c0*/  IMAD.IADD R4, R14, 0x1, -R13 ;  /* 0x000000010e047824 */ /* 0x000fe200078e0a0d */
[----:B------:R-:W-:Y:S01]  /*04d0*/  BSSY.RECONVERGENT B1, `(.L_x_2) ;  /* 0x0000019000017945 */ /* 0x000fe20003800200 */
[----:B------:R-:W-:-:S03]  /*04e0*/  MOV R29, R13 ;  /* 0x0000000d001d7202 */ /* 0x000fc60000000f00 */
[----:B------:R-:W-:-:S04]  /*04f0*/  LOP3.LUT R10, R4, 0x3, RZ, 0xc0, !PT ;  /* 0x00000003040a7812 */ /* 0x000fc800078ec0ff */
[----:B------:R-:W-:-:S13]  /*0500*/  ISETP.NE.AND P0, PT, R10, RZ, PT ;  /* 0x000000ff0a00720c */ /* 0x000fda0003f05270 */
[----:B------:R-:W-:Y:S05]  /*0510*/  @!P0 BRA `(.L_x_3) ;  /* 0x0000000000508947 */ /* 0x000fea0003800000 */
[----:B------:R-:W0:Y:S01]  /*0520*/  LDC.64 R4, c[0x0][0x380] ;  /* 0x0000e000ff047b82 */ /* 0x000e220000000a00 */
[----:B------:R-:W1:Y:S02]  /*0530*/  LDCU UR4, c[0x0][0x3a0] ;  /* 0x00007400ff0477ac */ /* 0x000e640008000800 */
[----:B-1----:R-:W-:-:S04]  /*0540*/  IMAD R9, R17, UR4, R13 ;  /* 0x0000000411097c24 */ /* 0x002fc8000f8e020d */
[----:B0-----:R-:W-:-:S05]  /*0550*/  IMAD.WIDE R4, R9, 0x8, R4 ;  /* 0x0000000809047825 */ /* 0x001fca00078e0204 */
[----:B------:R-:W2:Y:S01]  /*0560*/  LDG.E.64 R8, desc[UR6][R4.64] ;  /* 0x0000000604087981 */ /* 0x000ea2000c1e1b00 */
[----:B------:R-:W0:Y:S01]  /*0570*/  S2UR UR5, SR_CgaCtaId ;  /* 0x00000000000579c3 */ /* 0x000e220000008800 */
[----:B------:R-:W-:Y:S01]  /*0580*/  UMOV UR4, 0x400 ;  /* 0x0000040000047882 */ /* 0x000fe20000000000 */
[----:B------:R-:W-:Y:S02]  /*0590*/  ISETP.NE.AND P0, PT, R10, 0x1, PT ;  /* 0x000000010a00780c */ /* 0x000fe40003f05270 */
[----:B------:R-:W-:Y:S01]  /*05a0*/  IADD3 R29, PT, PT, R13, 0x1, RZ ;  /* 0x000000010d1d7810 */ /* 0x000fe20007ffe0ff */
[----:B0-----:R-:W-:-:S06]  /*05b0*/  ULEA UR4, UR5, UR4, 0x18 ;  /* 0x0000000405047291 */ /* 0x001fcc000f8ec0ff */
[----:B------:R-:W-:-:S05]  /*05c0*/  LEA R19, R13, UR4, 0x3 ;  /* 0x000000040d137c11 */ /* 0x000fca000f8e18ff */
[----:B--2---:R0:W-:Y:S01]  /*05d0*/  STS.64 [R19], R8 ;  /* 0x0000000813007388 */ /* 0x0041e20000000a00 */
[----:B------:R-:W-:Y:S05]  /*05e0*/  @!P0 BRA `(.L_x_3) ;  /* 0x00000000001c8947 */ /* 0x000fea0003800000 */
[----:B------:R-:W-:Y:S01]  /*05f0*/  ISETP.NE.AND P0, PT, R10, 0x2, PT ;  /* 0x000000020a00780c */ /* 0x000fe20003f05270 */
[----:B0-----:R-:W2:-:S12]  /*0600*/  LDG.E.64 R8, desc[UR6][R4.64+0x8] ;  /* 0x0000080604087981 */ /* 0x001e98000c1e1b00 */
[----:B------:R-:W3:Y:S01]  /*0610*/  @P0 LDG.E.64 R10, desc[UR6][R4.64+0x10] ;  /* 0x00001006040a0981 */ /* 0x000ee2000c1e1b00 */
[C---:B------:R-:W-:Y:S01]  /*0620*/  VIADD R29, R13.reuse, 0x2 ;  /* 0x000000020d1d7836 */ /* 0x040fe20000000000 */
[----:B------:R-:W-:Y:S02]  /*0630*/  @P0 IADD3 R29, PT, PT, R13, 0x3, RZ ;  /* 0x000000030d1d0810 */ /* 0x000fe40007ffe0ff */
[----:B--2---:R1:W-:Y:S04]  /*0640*/  STS.64 [R19+0x8], R8 ;  /* 0x0000080813007388 */ /* 0x0043e80000000a00 */
[----:B---3--:R1:W-:Y:S02]  /*0650*/  @P0 STS.64 [R19+0x10], R10 ;  /* 0x0000100a13000388 */ /* 0x0083e40000000a00 */
.L_x_3:
[----:B------:R-:W-:Y:S05]  /*0660*/  BSYNC.RECONVERGENT B1 ;  /* 0x0000000000017941 */ /* 0x000fea0003800200 */
.L_x_2:
[----:B------:R-:W-:Y:S05]  /*0670*/  @P4 BRA `(.L_x_1) ;  /* 0x0000000400944947 */ /* 0x000fea0003800000 */
[----:B------:R-:W2:Y:S01]  /*0680*/  S2UR UR5, SR_CgaCtaId ;  /* 0x00000000000579c3 */ /* 0x000ea20000008800 */
[----:B------:R-:W3:Y:S01]  /*0690*/  LDCU UR8, c[0x0][0x3a0] ;  /* 0x00007400ff0877ac */ /* 0x000ee20008000800 */
[----:B------:R-:W-:Y:S01]  /*06a0*/  IADD3 R4, PT, PT, R14, -R29, RZ ;  /* 0x8000001d0e047210 */ /* 0x000fe20007ffe0ff */
[----:B------:R-:W-:Y:S01]  /*06b0*/  BSSY.RECONVERGENT B1, `(.L_x_4) ;  /* 0x0000038000017945 */ /* 0x000fe20003800200 */
[----:B------:R-:W-:Y:S01]  /*06c0*/  PLOP3.LUT P0, PT, PT, PT, PT, 0x80, 0x8 ;  /* 0x000000000008781c */ /* 0x000fe20003f0f070 */
[----:B------:R-:W-:Y:S01]  /*06d0*/  UMOV UR4, 0x400 ;  /* 0x0000040000047882 */ /* 0x000fe20000000000 */
[----:B------:R-:W-:Y:S01]  /*06e0*/  ISETP.GT.AND P6, PT, R4, 0xc, PT ;  /* 0x0000000c0400780c */ /* 0x000fe20003fc4270 */
[----:B---3--:R-:W-:Y:S01]  /*06f0*/  IMAD R16, R17, UR8, R29 ;  /* 0x0000000811107c24 */ /* 0x008fe2000f8e021d */
[----:B--2---:R-:W-:-:S06]  /*0700*/  ULEA UR4, UR5, UR4, 0x18 ;  /* 0x0000000405047291 */ /* 0x004fcc000f8ec0ff */
[----:B------:R-:W-:-:S05]  /*0710*/  LEA R27, R29, UR4, 0x3 ;  /* 0x000000041d1b7c11 */ /* 0x000fca000f8e18ff */
[----:B------:R-:W-:Y:S01]  /*0720*/  VIADD R27, R27, 0x10 ;  /* 0x000000101b1b7836 */ /* 0x000fe20000000000 */
[----:B------:R-:W-:Y:S06]  /*0730*/  @!P6 BRA `(.L_x_5) ;  /* 0x0000000000bce947 */ /* 0x000fec0003800000 */
[----:B------:R-:W-:Y:S02]  /*0740*/  PLOP3.LUT P0, PT, PT, PT, PT, 0x8, 0x80 ;  /* 0x000000000080781c */ /* 0x000fe40003f0e170 */
[----:B------:R-:W-:-:S11]  /*0750*/  IADD3 R26, PT, PT, R14, -0xc, RZ ;  /* 0xfffffff40e1a7810 */ /* 0x000fd60007ffe0ff */
.L_x_6:
[----:B------:R-:W2:Y:S02]  /*0760*/  LDC.64 R24, c[0x0][0x380] ;  /* 0x0000e000ff187b82 */ /* 0x000ea40000000a00 */
[----:B--2---:R-:W-:-:S05]  /*0770*/  IMAD.WIDE R20, R16, 0x8, R24 ;  /* 0x0000000810147825 */ /* 0x004fca00078e0218 */
[----:B------:R-:W2:Y:S04]  /*0780*/  LDG.E.64 R4, desc[UR6][R20.64+0x8] ;  /* 0x0000080614047981 */ /* 0x000ea8000c1e1b00 */
[----:B01----:R-:W3:Y:S01]  /*0790*/  LDG.E.64 R8, desc[UR6][R20.64] ;  /* 0x0000000614087981 */ /* 0x003ee2000c1e1b00 */
[----:B------:R-:W-:-:S03]  /*07a0*/  IADD3 R23, PT, PT, R16, 0x4, RZ ;  /* 0x0000000410177810 */ /* 0x000fc60007ffe0ff */
[----:B------:R-:W4:Y:S02]  /*07b0*/  LDG.E.64 R18, desc[UR6][R20.64+0x10] ;  /* 0x0000100614127981 */ /* 0x000f24000c1e1b00 */
[--C-:B------:R-:W-:Y:S02]  /*07c0*/  IMAD.WIDE R22, R23, 0x8, R24.reuse ;  /* 0x0000000817167825 */ /* 0x100fe400078e0218 */
[----:B------:R-:W5:Y:S02]  /*07d0*/  LDG.E.64 R10, desc[UR6][R20.64+0x18] ;  /* 0x00001806140a7981 */ /* 0x000f64000c1e1b00 */
[----:B------:R-:W-:Y:S02]  /*07e0*/  VIADD R28, R16, 0x8 ;  /* 0x00000008101c7836 */ /* 0x000fe40000000000 */
[----:B------:R-:W5:Y:S04]  /*07f0*/  LDG.E.64 R20, desc[UR6][R22.64+0x10] ;  /* 0x0000100616147981 */ /* 0x000f68000c1e1b00 */
[----:B--2---:R0:W-:Y:S04]  /*0800*/  STS.64 [R27+-0x8], R4 ;  /* 0xfffff8041b007388 */ /* 0x0041e80000000a00 */
[----:B---3--:R1:W-:Y:S04]  /*0810*/  STS.64 [R27+-0x10], R8 ;  /* 0xfffff0081b007388 */ /* 0x0083e80000000a00 */
[----:B0-----:R-:W2:Y:S04]  /*0820*/  LDG.E.64 R4, desc[UR6][R22.64+0x8] ;  /* 0x0000080616047981 */ /* 0x001ea8000c1e1b00 */
[----:B-1----:R-:W3:Y:S04]  /*0830*/  LDG.E.64 R8, desc[UR6][R22.64] ;  /* 0x0000000616087981 */ /* 0x002ee8000c1e1b00 */
[----:B----4-:R0:W-:Y:S04]  /*0840*/  STS.64 [R27], R18 ;  /* 0x000000121b007388 */ /* 0x0101e80000000a00 */
[----:B-----5:R1:W-:Y:S01]  /*0850*/  STS.64 [R27+0x8], R10 ;  /* 0x0000080a1b007388 */ /* 0x0203e20000000a00 */
[----:B0-----:R-:W-:-:S03]  /*0860*/  IMAD.WIDE R18, R28, 0x8, R24 ;  /* 0x000000081c127825 */ /* 0x001fc600078e0218 */
[----:B-1----:R-:W4:Y:S04]  /*0870*/  LDG.E.64 R10, desc[UR6][R22.64+0x18] ;  /* 0x00001806160a7981 */ /* 0x002f28000c1e1b00 */
[----:B--2---:R0:W-:Y:S04]  /*0880*/  STS.64 [R27+0x18], R4 ;  /* 0x000018041b007388 */ /* 0x0041e80000000a00 */
[----:B---3--:R1:W-:Y:S01]  /*0890*/  STS.64 [R27+0x10], R8 ;  /* 0x000010081b007388 */ /* 0x0083e20000000a00 */
[----:B------:R-:W-:-:S03]  /*08a0*/  IADD3 R28, PT, PT, R16, 0xc, RZ ;  /* 0x0000000c101c7810 */ /* 0x000fc60007ffe0ff */
[----:B------:R2:W-:Y:S04]  /*08b0*/  STS.64 [R27+0x20], R20 ;  /* 0x000020141b007388 */ /* 0x0005e80000000a00 */
[----:B0-----:R-:W3:Y:S04]  /*08c0*/  LDG.E.64 R4, desc[UR6][R18.64+0x8] ;  /* 0x0000080612047981 */ /* 0x001ee8000c1e1b00 */
[----:B-1----:R-:W5:Y:S01]  /*08d0*/  LDG.E.64 R8, desc[UR6][R18.64] ;  /* 0x0000000612087981 */ /* 0x002f62000c1e1b00 */
[----:B------:R-:W-:-:S03]  /*08e0*/  IMAD.WIDE R24, R28, 0x8, R24 ;  /* 0x000000081c187825 */ /* 0x000fc600078e0218 */
[----:B------:R-:W5:Y:S04]  /*08f0*/  LDG.E.64 R22, desc[UR6][R18.64+0x10] ;  /* 0x0000100612167981 */ /* 0x000f68000c1e1b00 */
[----:B----4-:R0:W-:Y:S04]  /*0900*/  STS.64 [R27+0x28], R10 ;  /* 0x0000280a1b007388 */ /* 0x0101e80000000a00 */
[----:B--2---:R-:W2:Y:S04]  /*0910*/  LDG.E.64 R20, desc[UR6][R24.64+0x18] ;  /* 0x0000180618147981 */ /* 0x004ea8000c1e1b00 */
[----:B0-----:R-:W4:Y:S04]  /*0920*/  LDG.E.64 R10, desc[UR6][R24.64+0x8] ;  /* 0x00000806180a7981 */ /* 0x001f28000c1e1b00 */
[----:B---3--:R0:W-:Y:S04]  /*0930*/  STS.64 [R27+0x38], R4 ;  /* 0x000038041b007388 */ /* 0x0081e80000000a00 */
[----:B-----5:R1:W-:Y:S04]  /*0940*/  STS.64 [R27+0x30], R8 ;  /* 0x000030081b007388 */ /* 0x0203e80000000a00 */
[----:B0-----:R-:W3:Y:S04]  /*0950*/  LDG.E.64 R4, desc[UR6][R18.64+0x18] ;  /* 0x0000180612047981 */ /* 0x001ee8000c1e1b00 */
[----:B-1----:R-:W5:Y:S04]  /*0960*/  LDG.E.64 R8, desc[UR6][R24.64] ;  /* 0x0000000618087981 */ /* 0x002f68000c1e1b00 */
[----:B------:R-:W5:Y:S01]  /*0970*/  LDG.E.64 R18, desc[UR6][R24.64+0x10] ;  /* 0x0000100618127981 */ /* 0x000f62000c1e1b00 */
[----:B------:R-:W-:-:S04]  /*0980*/  IADD3 R29, PT, PT, R29, 0x10, RZ ;  /* 0x000000101d1d7810 */ /* 0x000fc80007ffe0ff */
[----:B------:R-:W-:Y:S01]  /*0990*/  ISETP.GE.AND P6, PT, R29, R26, PT ;  /* 0x0000001a1d00720c */ /* 0x000fe20003fc6270 */
[----:B------:R-:W-:Y:S01]  /*09a0*/  STS.64 [R27+0x40], R22 ;  /* 0x000040161b007388 */ /* 0x000fe20000000a00 */
[----:B------:R-:W-:-:S03]  /*09b0*/  VIADD R16, R16, 0x10 ;  /* 0x0000001010107836 */ /* 0x000fc60000000000 */
[----:B----4-:R-:W-:Y:S04]  /*09c0*/  STS.64 [R27+0x58], R10 ;  /* 0x0000580a1b007388 */ /* 0x010fe80000000a00 */
[----:B--2---:R-:W-:Y:S04]  /*09d0*/  STS.64 [R27+0x68], R20 ;  /* 0x000068141b007388 */ /* 0x004fe80000000a00 */
[----:B---3--:R-:W-:Y:S04]  /*09e0*/  STS.64 [R27+0x48], R4 ;  /* 0x000048041b007388 */ /* 0x008fe80000000a00 */
[----:B-----5:R-:W-:Y:S04]  /*09f0*/  STS.64 [R27+0x50], R8 ;  /* 0x000050081b007388 */ /* 0x020fe80000000a00 */
[----:B------:R0:W-:Y:S02]  /*0a00*/  STS.64 [R27+0x60], R18 ;  /* 0x000060121b007388 */ /* 0x0001e40000000a00 */
[----:B0-----:R-:W-:Y:S01]  /*0a10*/  IADD3 R27, PT, PT, R27, 0x80, RZ ;  /* 0x000000801b1b7810 */ /* 0x001fe20007ffe0ff */
[----:B------:R-:W-:Y:S06]  /*0a20*/  @!P6 BRA `(.L_x_6) ;  /* 0xfffffffc004ce947 */ /* 0x000fec000383ffff */
.L_x_5:
[----:B------:R-:W-:Y:S05]  /*0a30*/  BSYNC.RECONVERGENT B1 ;  /* 0x0000000000017941 */ /* 0x000fea0003800200 */
.L_x_4:
[----:B------:R-:W-:Y:S01]  /*0a40*/  IADD3 R4, PT, PT, R14, -R29, RZ ;  /* 0x8000001d0e047210 */ /* 0x000fe20007ffe0ff */
[----:B------:R-:W-:Y:S03]  /*0a50*/  BSSY.RECONVERGENT B1, `(.L_x_7) ;  /* 0x000001b000017945 */ /* 0x000fe60003800200 */
[----:B------:R-:W-:-:S13]  /*0a60*/  ISETP.GT.AND P6, PT, R4, 0x4, PT ;  /* 0x000000040400780c */ /* 0x000fda0003fc4270 */
[----:B------:R-:W-:Y:S05]  /*0a70*/  @!P6 BRA `(.L_x_8) ;  /* 0x000000000060e947 */ /* 0x000fea0003800000 */
[----:B------:R-:W2:Y:S02]  /*0a80*/  LDC.64 R24, c[0x0][0x380] ;  /* 0x0000e000ff187b82 */ /* 0x000ea40000000a00 */
[----:B--2---:R-:W-:-:S05]  /*0a90*/  IMAD.WIDE R20, R16, 0x8, R24 ;  /* 0x0000000810147825 */ /* 0x004fca00078e0218 */
[----:B01----:R-:W2:Y:S04]  /*0aa0*/  LDG.E.64 R8, desc[UR6][R20.64] ;  /* 0x0000000614087981 */ /* 0x003ea8000c1e1b00 */
[----:B------:R-:W3:Y:S01]  /*0ab0*/  LDG.E.64 R4, desc[UR6][R20.64+0x8] ;  /* 0x0000080614047981 */ /* 0x000ee2000c1e1b00 */
[----:B------:R-:W-:-:S03]  /*0ac0*/  VIADD R11, R16, 0x4 ;  /* 0x00000004100b7836 */ /* 0x000fc60000000000 */
[----:B------:R-:W4:Y:S01]  /*0ad0*/  LDG.E.64 R22, desc[UR6][R20.64+0x10] ;  /* 0x0000100614167981 */ /* 0x000f22000c1e1b00 */
[----:B------:R-:W-:-:S05]  /*0ae0*/  IMAD.WIDE R24, R11, 0x8, R24 ;  /* 0x000000080b187825 */ /* 0x000fca00078e0218 */
[----:B------:R-:W5:Y:S04]  /*0af0*/  LDG.E.64 R18, desc[UR6][R24.64] ;  /* 0x0000000618127981 */ /* 0x000f68000c1e1b00 */
[----:B------:R-:W5:Y:S04]  /*0b00*/  LDG.E.64 R20, desc[UR6][R20.64+0x18] ;  /* 0x0000180614147981 */ /* 0x000f68000c1e1b00 */
[----:B------:R-:W5:Y:S04]  /*0b10*/  LDG.E.64 R10, desc[UR6][R24.64+0x8] ;  /* 0x00000806180a7981 */ /* 0x000f68000c1e1b00 */
[----:B--2---:R0:W-:Y:S04]  /*0b20*/  STS.64 [R27+-0x10], R8 ;  /* 0xfffff0081b007388 */ /* 0x0041e80000000a00 */
[----:B---3--:R1:W-:Y:S04]  /*0b30*/  STS.64 [R27+-0x8], R4 ;  /* 0xfffff8041b007388 */ /* 0x0083e80000000a00 */
[----:B0-----:R-:W2:Y:S04]  /*0b40*/  LDG.E.64 R8, desc[UR6][R24.64+0x10] ;  /* 0x0000100618087981 */ /* 0x001ea8000c1e1b00 */
[----:B-1----:R-:W3:Y:S01]  /*0b50*/  LDG.E.64 R4, desc[UR6][R24.64+0x18] ;  /* 0x0000180618047981 */ /* 0x002ee2000c1e1b00 */
[----:B------:R-:W-:-:S02]  /*0b60*/  PLOP3.LUT P0, PT, PT, PT, PT, 0x8, 0x80 ;  /* 0x000000000080781c */ /* 0x000fc40003f0e170 */
[----:B------:R-:W-:Y:S01]  /*0b70*/  IADD3 R29, PT, PT, R29, 0x8, RZ ;  /* 0x000000081d1d7810 */ /* 0x000fe20007ffe0ff */
[----:B----4-:R-:W-:Y:S01]  /*0b80*/  STS.64 [R27], R22 ;  /* 0x000000161b007388 */ /* 0x010fe20000000a00 */
[----:B------:R-:W-:-:S03]  /*0b90*/  IADD3 R16, PT, PT, R16, 0x8, RZ ;  /* 0x0000000810107810 */ /* 0x000fc60007ffe0ff */
[----:B-----5:R-:W-:Y:S04]  /*0ba0*/  STS.64 [R27+0x8], R20 ;  /* 0x000008141b007388 */ /* 0x020fe80000000a00 */
[----:B------:R-:W-:Y:S04]  /*0bb0*/  STS.64 [R27+0x10], R18 ;  /* 0x000010121b007388 */ /* 0x000fe80000000a00 */
[----:B------:R-:W-:Y:S04]  /*0bc0*/  STS.64 [R27+0x18], R10 ;  /* 0x0000180a1b007388 */ /* 0x000fe80000000a00 */
[----:B--2---:R-:W-:Y:S04]  /*0bd0*/  STS.64 [R27+0x20], R8 ;  /* 0x000020081b007388 */ /* 0x004fe80000000a00 */
[----:B---3--:R0:W-:Y:S02]  /*0be0*/  STS.64 [R27+0x28], R4 ;  /* 0x000028041b007388 */ /* 0x0081e40000000a00 */
[----:B0-----:R-:W-:-:S07]  /*0bf0*/  VIADD R27, R27, 0x40 ;  /* 0x000000401b1b7836 */ /* 0x001fce0000000000 */
.L_x_8:
[----:B------:R-:W-:Y:S05]  /*0c00*/  BSYNC.RECONVERGENT B1 ;  /* 0x0000000000017941 */ /* 0x000fea0003800200 */
.L_x_7:
[----:B------:R-:W-:-:S13]  /*0c10*/  ISETP.LT.OR P0, PT, R29, R14, P0 ;  /* 0x0000000e1d00720c */ /* 0x000fda0000701670 */
[----:B------:R-:W-:Y:S05]  /*0c20*/  @!P0 BRA `(.L_x_1) ;  /* 0x0000000000288947 */ /* 0x000fea0003800000 */
[----:B01----:R-:W0:Y:S02]  /*0c30*/  LDC.64 R18, c[0x0][0x380] ;  /* 0x0000e000ff127b82 */ /* 0x003e240000000a00 */
[----:B0-----:R-:W-:-:S05]  /*0c40*/  IMAD.WIDE R18, R16, 0x8, R18 ;  /* 0x0000000810127825 */ /* 0x001fca00078e0212 */
[----:B------:R-:W2:Y:S04]  /*0c50*/  LDG.E.64 R10, desc[UR6][R18.64] ;  /* 0x00000006120a7981 */ /* 0x000ea8000c1e1b00 */
[----:B------:R-:W3:Y:S04]  /*0c60*/  LDG.E.64 R8, desc[UR6][R18.64+0x8] ;  /* 0x0000080612087981 */ /* 0x000ee8000c1e1b00 */
[----:B------:R-:W4:Y:S04]  /*0c70*/  LDG.E.64 R4, desc[UR6][R18.64+0x10] ;  /* 0x0000100612047981 */ /* 0x000f28000c1e1b00 */
[----:B------:R-:W5:Y:S04]  /*0c80*/  LDG.E.64 R20, desc[UR6][R18.64+0x18] ;  /* 0x0000180612147981 */ /* 0x000f68000c1e1b00 */
[----:B--2---:R2:W-:Y:S04]  /*0c90*/  STS.64 [R27+-0x10], R10 ;  /* 0xfffff00a1b007388 */ /* 0x0045e80000000a00 */
[----:B---3--:R2:W-:Y:S04]  /*0ca0*/  STS.64 [R27+-0x8], R8 ;  /* 0xfffff8081b007388 */ /* 0x0085e80000000a00 */
[----:B----4-:R2:W-:Y:S04]  /*0cb0*/  STS.64 [R27], R4 ;  /* 0x000000041b007388 */ /* 0x0105e80000000a00 */
[----:B-----5:R2:W-:Y:S02]  /*0cc0*/  STS.64 [R27+0x8], R20 ;  /* 0x000008141b007388 */ /* 0x0205e40000000a00 */
.L_x_1:
[----:B------:R-:W-:Y:S05]  /*0cd0*/  BSYNC.RECONVERGENT B0 ;  /* 0x0000000000007941 */ /* 0x000fea0003800200 */
.L_x_0:
[----:B------:R-:W-:Y:S01]  /*0ce0*/  BAR.SYNC.DEFER_BLOCKING 0x0 ;  /* 0x0000000000007b1d */ /* 0x000fe20000010000 */
[----:B------:R-:W-:-:S05]  /*0cf0*/  ISETP.GE.AND P0, PT, R13, R2, PT ;  /* 0x000000020d00720c */ /* 0x000fca0003f06270 */
[----:B------:R-:W-:Y:S08]  /*0d00*/  BSSY.RECONVERGENT B0, `(.L_x_9) ;  /* 0x0000117000007945 */ /* 0x000ff00003800200 */
[----:B------:R-:W-:Y:S05]  /*0d10*/  @P0 BRA `(.L_x_10) ;  /* 0x0000001000540947 */ /* 0x000fea0003800000 */
[----:B--2---:R-:W-:-:S07]  /*0d20*/  MOV R5, R13 ;  /* 0x0000000d00057202 */ /* 0x004fce0000000f00 */
.L_x_20:
[----:B------:R-:W2:Y:S01]  /*0d30*/  LDC R4, c[0x0][0x3a0] ;  /* 0x0000e800ff047b82 */ /* 0x000ea20000000800 */
[----:B------:R-:W-:Y:S01]  /*0d40*/  HFMA2 R14, -RZ, RZ, 0, 0 ;  /* 0x00000000ff0e7431 */ /* 0x000fe200000001ff */
[----:B---3--:R-:W-:Y:S02]  /*0d50*/  CS2R R20, SRZ ;  /* 0x0000000000147805 */ /* 0x008fe4000001ff00 */
[----:B--2---:R-:W-:-:S13]  /*0d60*/  ISETP.GE.U32.AND P0, PT, R4, 0x10, PT ;  /* 0x000000100400780c */ /* 0x004fda0003f06070 */
[----:B------:R-:W-:Y:S05]  /*0d70*/  @!P0 BRA `(.L_x_11) ;  /* 0x0000000400148947 */ /* 0x000fea0003800000 */
[----:B01----:R-:W0:Y:S01]  /*0d80*/  S2R R9, SR_CgaCtaId ;  /* 0x0000000000097919 */ /* 0x003e220000008800 */
[----:B------:R-:W-:Y:S01]  /*0d90*/  MOV R14, 0x400 ;  /* 0x00000400000e7802 */ /* 0x000fe20000000f00 */
[----:B------:R-:W-:Y:S01]  /*0da0*/  IMAD.MOV.U32 R16, RZ, RZ, RZ ;  /* 0x000000ffff107224 */ /* 0x000fe200078e00ff */
[----:B------:R-:W-:Y:S02]  /*0db0*/  CS2R R20, SRZ ;  /* 0x0000000000147805 */ /* 0x000fe4000001ff00 */
[----:B0-----:R-:W-:-:S07]  /*0dc0*/  LEA R14, R9, R14, 0x18 ;  /* 0x0000000e090e7211 */ /* 0x001fce00078ec0ff */
.L_x_12:
[----:B------:R-:W0:Y:S08]  /*0dd0*/  LDC R18, c[0x0][0x39c] ;  /* 0x0000e700ff127b82 */ /* 0x000e300000000800 */
[----:B------:R-:W1:Y:S01]  /*0de0*/  LDC.64 R26, c[0x0][0x388] ;  /* 0x0000e200ff1a7b82 */ /* 0x000e620000000a00 */
[----:B0-----:R-:W-:-:S04]  /*0df0*/  IMAD R9, R16, R18, R5 ;  /* 0x0000001210097224 */ /* 0x001fc800078e0205 */
[----:B-1----:R-:W-:-:S05]  /*0e00*/  IMAD.WIDE R26, R9, 0x8, R26 ;  /* 0x00000008091a7825 */ /* 0x002fca00078e021a */
[----:B------:R-:W2:Y:S01]  /*0e10*/  LDG.E.64 R22, desc[UR6][R26.64] ;  /* 0x000000061a167981 */ /* 0x000ea2000c1e1b00 */
[----:B------:R-:W-:Y:S01]  /*0e20*/  LEA R19, R16, R14, 0x3 ;  /* 0x0000000e10137211 */ /* 0x000fe200078e18ff */
[----:B------:R-:W-:-:S04]  /*0e30*/  IMAD.WIDE R24, R18, 0x8, R26 ;  /* 0x0000000812187825 */ /* 0x000fc800078e021a */
[----:B------:R-:W2:Y:S04]  /*0e40*/  LDS.128 R8, [R19] ;  /* 0x0000000013087984 */ /* 0x000ea80000000c00 */
[----:B------:R-:W3:Y:S01]  /*0e50*/  LDG.E.64 R28, desc[UR6][R24.64] ;  /* 0x00000006181c7981 */ /* 0x000ee2000c1e1b00 */
[----:B--2---:R-:W-:Y:S01]  /*0e60*/  DFMA R8, R8, R22, R20 ;  /* 0x000000160808722b */ /* 0x004fe20000000014 */
[----:B------:R-:W-:-:S05]  /*0e70*/  IMAD.WIDE R20, R18, 0x8, R24 ;  /* 0x0000000812147825 */ /* 0x000fca00078e0218 */
[----:B------:R-:W2:Y:S01]  /*0e80*/  LDG.E.64 R26, desc[UR6][R20.64] ;  /* 0x00000006141a7981 */ /* 0x000ea2000c1e1b00 */
[----:B------:R-:W-:-:S05]  /*0e90*/  IMAD.WIDE R22, R18, 0x8, R20 ;  /* 0x0000000812167825 */ /* 0x000fca00078e0214 */
[----:B------:R0:W4:Y:S02]  /*0ea0*/  LDG.E.64 R24, desc[UR6][R22.64] ;  /* 0x0000000616187981 */ /* 0x000124000c1e1b00 */
[----:B0-----:R-:W-:-:S05]  /*0eb0*/  IMAD.WIDE R22, R18, 0x8, R22 ;  /* 0x0000000812167825 */ /* 0x001fca00078e0216 */
[----:B------:R-:W5:Y:S01]  /*0ec0*/  LDG.E.64 R20, desc[UR6][R22.64] ;  /* 0x0000000616147981 */ /* 0x000f62000c1e1b00 */
[----:B---3--:R-:W-:-:S03]  /*0ed0*/  DFMA R28, R28, R10, R8 ;  /* 0x0000000a1c1c722b */ /* 0x008fc60000000008 */
[----:B------:R-:W2:Y:S05]  /*0ee0*/  LDS.128 R8, [R19+0x10] ;  /* 0x0000100013087984 */ /* 0x000eaa0000000c00 */
[----:B--2---:R-:W-:-:S08]  /*0ef0*/  DFMA R26, R8, R26, R28 ;  /* 0x0000001a081a722b */ /* 0x004fd0000000001c */
[----:B----4-:R-:W-:Y:S01]  /*0f00*/  DFMA R26, R24, R10, R26 ;  /* 0x0000000a181a722b */ /* 0x010fe2000000001a */
[----:B------:R-:W5:Y:S01]  /*0f10*/  LDS.128 R8, [R19+0x20] ;  /* 0x0000200013087984 */ /* 0x000f620000000c00 */
[----:B------:R-:W-:-:S05]  /*0f20*/  IMAD.WIDE R24, R18, 0x8, R22 ;  /* 0x0000000812187825 */ /* 0x000fca00078e0216 */
[----:B------:R-:W2:Y:S01]  /*0f30*/  LDG.E.64 R28, desc[UR6][R24.64] ;  /* 0x00000006181c7981 */ /* 0x000ea2000c1e1b00 */
[----:B-----5:R-:W-:Y:S01]  /*0f40*/  DFMA R8, R8, R20, R26 ;  /* 0x000000140808722b */ /* 0x020fe2000000001a */
[----:B------:R-:W-:-:S05]  /*0f50*/  IMAD.WIDE R20, R18, 0x8, R24 ;  /* 0x0000000812147825 */ /* 0x000fca00078e0218 */
[----:B------:R-:W3:Y:S01]  /*0f60*/  LDG.E.64 R26, desc[UR6][R20.64] ;  /* 0x00000006141a7981 */ /* 0x000ee2000c1e1b00 */
[----:B------:R-:W-:-:S05]  /*0f70*/  IMAD.WIDE R22, R18, 0x8, R20 ;  /* 0x0000000812167825 */ /* 0x000fca00078e0214 */
[----:B------:R0:W4:Y:S02]  /*0f80*/  LDG.E.64 R24, desc[UR6][R22.64] ;  /* 0x0000000616187981 */ /* 0x000124000c1e1b00 */
[----:B0-----:R-:W-:-:S05]  /*0f90*/  IMAD.WIDE R22, R18, 0x8, R22 ;  /* 0x0000000812167825 */ /* 0x001fca00078e0216 */
[----:B------:R-:W5:Y:S01]  /*0fa0*/  LDG.E.64 R20, desc[UR6][R22.64] ;  /* 0x0000000616147981 */ /* 0x000f62000c1e1b00 */
[----:B--2---:R-:W-:-:S03]  /*0fb0*/  DFMA R28, R28, R10, R8 ;  /* 0x0000000a1c1c722b */ /* 0x004fc60000000008 */
[----:B------:R-:W3:Y:S05]  /*0fc0*/  LDS.128 R8, [R19+0x30] ;  /* 0x0000300013087984 */ /* 0x000eea0000000c00 */
[----:B---3--:R-:W-:-:S08]  /*0fd0*/  DFMA R26, R8, R26, R28 ;  /* 0x0000001a081a722b */ /* 0x008fd0000000001c */
        /* <DEDUP_REMOVED lines=16> */
[----:B------:R-:W-:-:S06]  /*10e0*/  IMAD.WIDE R24, R18, 0x8, R22 ;  /* 0x0000000812187825 */ /* 0x000fcc00078e0216 */
[----:B-----5:R-:W-:Y:S01]  /*10f0*/  DFMA R26, R8, R20, R26 ;  /* 0x00000014081a722b */ /* 0x020fe2000000001a */
[----:B------:R-:W2:Y:S01]  /*1100*/  LDG.E.64 R8, desc[UR6][R24.64] ;  /* 0x0000000618087981 */ /* 0x000ea2000c1e1b00 */
[----:B------:R-:W-:-:S05]  /*1110*/  IMAD.WIDE R28, R18, 0x8, R24 ;  /* 0x00000008121c7825 */ /* 0x000fca00078e0218 */
[----:B------:R-:W3:Y:S01]  /*1120*/  LDG.E.64 R20, desc[UR6][R28.64] ;  /* 0x000000061c147981 */ /* 0x000ee2000c1e1b00 */
[----:B------:R-:W-:-:S06]  /*1130*/  IMAD.WIDE R22, R18, 0x8, R28 ;  /* 0x0000000812167825 */ /* 0x000fcc00078e021c */
[----:B------:R-:W4:Y:S01]  /*1140*/  LDG.E.64 R22, desc[UR6][R22.64] ;  /* 0x0000000616167981 */ /* 0x000f22000c1e1b00 */
[----:B------:R-:W-:-:S04]  /*1150*/  IADD3 R16, PT, PT, R16, 0x10, RZ ;  /* 0x0000001010107810 */ /* 0x000fc80007ffe0ff */
[----:B------:R-:W-:Y:S01]  /*1160*/  ISETP.NE.AND P0, PT, R16, R7, PT ;  /* 0x000000071000720c */ /* 0x000fe20003f05270 */
[----:B--2---:R-:W-:Y:S01]  /*1170*/  DFMA R26, R8, R10, R26 ;  /* 0x0000000a081a722b */ /* 0x004fe2000000001a */
[----:B------:R-:W3:Y:S07]  /*1180*/  LDS.128 R8, [R19+0x70] ;  /* 0x0000700013087984 */ /* 0x000eee0000000c00 */
[----:B---3--:R-:W-:-:S08]  /*1190*/  DFMA R20, R8, R20, R26 ;  /* 0x000000140814722b */ /* 0x008fd0000000001a */
[----:B----4-:R-:W-:Y:S01]  /*11a0*/  DFMA R20, R22, R10, R20 ;  /* 0x0000000a1614722b */ /* 0x010fe20000000014 */
[----:B------:R-:W-:Y:S10]  /*11b0*/  @P0 BRA `(.L_x_12) ;  /* 0xfffffffc00040947 */ /* 0x000ff4000383ffff */
[----:B------:R-:W-:-:S07]  /*11c0*/  IMAD.MOV.U32 R14, RZ, RZ, R7 ;  /* 0x000000ffff0e7224 */ /* 0x000fce00078e0007 */
.L_x_11:
[----:B01----:R-:W-:-:S04]  /*11d0*/  LOP3.LUT R8, R15, 0xf, RZ, 0xc0, !PT ;  /* 0x0000000f0f087812 */ /* 0x003fc800078ec0ff */
[----:B------:R-:W-:-:S13]  /*11e0*/  ISETP.NE.AND P0, PT, R8, RZ, PT ;  /* 0x000000ff0800720c */ /* 0x000fda0003f05270 */
[----:B------:R-:W-:Y:S05]  /*11f0*/  @!P0 BRA `(.L_x_13) ;  /* 0x0000000400588947 */ /* 0x000fea0003800000 */
[----:B------:R-:W-:-:S04]  /*1200*/  LOP3.LUT R8, R15, 0x7, RZ, 0xc0, !PT ;  /* 0x000000070f087812 */ /* 0x000fc800078ec0ff */
[----:B------:R-:W-:Y:S01]  /*1210*/  ISETP.NE.AND P0, PT, R8, RZ, PT ;  /* 0x000000ff0800720c */ /* 0x000fe20003f05270 */
[----:B------:R-:W-:-:S12]  /*1220*/  @!P2 BRA `(.L_x_14) ;  /* 0x000000000090a947 */ /* 0x000fd80003800000 */
[----:B------:R-:W0:Y:S08]  /*1230*/  LDC R16, c[0x0][0x39c] ;  /* 0x0000e700ff107b82 */ /* 0x000e300000000800 */
[----:B------:R-:W1:Y:S01]  /*1240*/  LDC.64 R10, c[0x0][0x388] ;  /* 0x0000e200ff0a7b82 */ /* 0x000e620000000a00 */
[----:B0-----:R-:W-:-:S04]  /*1250*/  IMAD R9, R14, R16, R5 ;  /* 0x000000100e097224 */ /* 0x001fc800078e0205 */
[----:B-1----:R-:W-:-:S05]  /*1260*/  IMAD.WIDE R10, R9, 0x8, R10 ;  /* 0x00000008090a7825 */ /* 0x002fca00078e020a */
[----:B------:R0:W2:Y:S01]  /*1270*/  LDG.E.64 R24, desc[UR6][R10.64] ;  /* 0x000000060a187981 */ /* 0x0000a2000c1e1b00 */
[----:B------:R-:W1:Y:S01]  /*1280*/  S2UR UR5, SR_CgaCtaId ;  /* 0x00000000000579c3 */ /* 0x000e620000008800 */
[----:B------:R-:W-:Y:S01]  /*1290*/  UMOV UR4, 0x400 ;  /* 0x0000040000047882 */ /* 0x000fe20000000000 */
[----:B------:R-:W-:-:S05]  /*12a0*/  IMAD.WIDE R26, R16, 0x8, R10 ;  /* 0x00000008101a7825 */ /* 0x000fca00078e020a */
[----:B------:R-:W3:Y:S01]  /*12b0*/  LDG.E.64 R28, desc[UR6][R26.64] ;  /* 0x000000061a1c7981 */ /* 0x000ee2000c1e1b00 */
[----:B-1----:R-:W-:-:S06]  /*12c0*/  ULEA UR4, UR5, UR4, 0x18 ;  /* 0x0000000405047291 */ /* 0x002fcc000f8ec0ff */
[----:B------:R-:W-:-:S05]  /*12d0*/  LEA R18, R14, UR4, 0x3 ;  /* 0x000000040e127c11 */ /* 0x000fca000f8e18ff */
[----:B0-----:R-:W2:Y:S01]  /*12e0*/  LDS.128 R8, [R18] ;  /* 0x0000000012087984 */ /* 0x001ea20000000c00 */
[----:B------:R-:W-:-:S05]  /*12f0*/  IMAD.WIDE R22, R16, 0x8, R26 ;  /* 0x0000000810167825 */ /* 0x000fca00078e021a */
[----:B------:R0:W4:Y:S01]  /*1300*/  LDG.E.64 R26, desc[UR6][R22.64] ;  /* 0x00000006161a7981 */ /* 0x000122000c1e1b00 */
[----:B--2---:R-:W-:Y:S01]  /*1310*/  DFMA R8, R8, R24, R20 ;  /* 0x000000180808722b */ /* 0x004fe20000000014 */
[----:B------:R-:W-:-:S05]  /*1320*/  IMAD.WIDE R20, R16, 0x8, R22 ;  /* 0x0000000810147825 */ /* 0x000fca00078e0216 */
[----:B------:R-:W2:Y:S01]  /*1330*/  LDG.E.64 R24, desc[UR6][R20.64] ;  /* 0x0000000614187981 */ /* 0x000ea2000c1e1b00 */
[----:B0-----:R-:W-:-:S05]  /*1340*/  IMAD.WIDE R22, R16, 0x8, R20 ;  /* 0x0000000810167825 */ /* 0x001fca00078e0214 */
[----:B------:R-:W5:Y:S01]  /*1350*/  LDG.E.64 R20, desc[UR6][R22.64] ;  /* 0x0000000616147981 */ /* 0x000f62000c1e1b00 */
[----:B---3--:R-:W-:-:S03]  /*1360*/  DFMA R28, R28, R10, R8 ;  /* 0x0000000a1c1c722b */ /* 0x008fc60000000008 */
[----:B------:R-:W4:Y:S05]  /*1370*/  LDS.128 R8, [R18+0x10] ;  /* 0x0000100012087984 */ /* 0x000f2a0000000c00 */
[----:B----4-:R-:W-:Y:S01]  /*1380*/  DFMA R28, R8, R26, R28 ;  /* 0x0000001a081c722b */ /* 0x010fe2000000001c */
[----:B------:R-:W-:-:S07]  /*1390*/  IMAD.WIDE R26, R16, 0x8, R22 ;  /* 0x00000008101a7825 */ /* 0x000fce00078e0216 */
[----:B--2---:R-:W-:Y:S01]  /*13a0*/  DFMA R28, R24, R10, R28 ;  /* 0x0000000a181c722b */ /* 0x004fe2000000001c */
[----:B------:R-:W5:Y:S04]  /*13b0*/  LDS.128 R8, [R18+0x20] ;  /* 0x0000200012087984 */ /* 0x000f680000000c00 */
[----:B------:R0:W2:Y:S02]  /*13c0*/  LDG.E.64 R24, desc[UR6][R26.64] ;  /* 0x000000061a187981 */ /* 0x0000a4000c1e1b00 */
[----:B0-----:R-:W-:-:S04]  /*13d0*/  IMAD.WIDE R26, R16, 0x8, R26 ;  /* 0x00000008101a7825 */ /* 0x001fc800078e021a */
[----:B------:R-:W-:-:S06]  /*13e0*/  IMAD.WIDE R22, R16, 0x8, R26 ;  /* 0x0000000810167825 */ /* 0x000fcc00078e021a */
[----:B------:R-:W3:Y:S01]  /*13f0*/  LDG.E.64 R22, desc[UR6][R22.64] ;  /* 0x0000000616167981 */ /* 0x000ee2000c1e1b00 */
[----:B-----5:R-:W-:-:S03]  /*1400*/  DFMA R8, R8, R20, R28 ;  /* 0x000000140808722b */ /* 0x020fc6000000001c */
[----:B------:R-:W4:Y:S01]  /*1410*/  LDG.E.64 R20, desc[UR6][R26.64] ;  /* 0x000000061a147981 */ /* 0x000f22000c1e1b00 */
[----:B------:R-:W-:-:S04]  /*1420*/  IADD3 R14, PT, PT, R14, 0x8, RZ ;  /* 0x000000080e0e7810 */ /* 0x000fc80007ffe0ff */
[----:B--2---:R-:W-:Y:S02]  /*1430*/  DFMA R24, R24, R10, R8 ;  /* 0x0000000a1818722b */ /* 0x004fe40000000008 */
[----:B------:R-:W4:Y:S06]  /*1440*/  LDS.128 R8, [R18+0x30] ;  /* 0x0000300012087984 */ /* 0x000f2c0000000c00 */
[----:B----4-:R-:W-:-:S08]  /*1450*/  DFMA R20, R8, R20, R24 ;  /* 0x000000140814722b */ /* 0x010fd00000000018 */
[----:B---3--:R-:W-:-:S11]  /*1460*/  DFMA R20, R22, R10, R20 ;  /* 0x0000000a1614722b */ /* 0x008fd60000000014 */
.L_x_14:
[----:B------:R-:W-:Y:S05]  /*1470*/  @!P0 BRA `(.L_x_13) ;  /* 0x0000000000b88947 */ /* 0x000fea0003800000 */
        /* <DEDUP_REMOVED lines=9> */
[----:B0-----:R-:W-:-:S05]  /*1510*/  IMAD.WIDE R28, R27, 0x8, R28 ;  /* 0x000000081b1c7825 */ /* 0x001fca00078e021c */
[----:B------:R-:W3:Y:S01]  /*1520*/  LDG.E.64 R24, desc[UR6][R28.64] ;  /* 0x000000061c187981 */ /* 0x000ee2000c1e1b00 */
[----:B-1----:R-:W-:-:S06]  /*1530*/  ULEA UR4, UR5, UR4, 0x18 ;  /* 0x0000000405047291 */ /* 0x002fcc000f8ec0ff */
[----:B------:R-:W-:-:S05]  /*1540*/  LEA R16, R14, UR4, 0x3 ;  /* 0x000000040e107c11 */ /* 0x000fca000f8e18ff */
[----:B------:R-:W2:Y:S01]  /*1550*/  LDS.128 R8, [R16] ;  /* 0x0000000010087984 */ /* 0x000ea20000000c00 */
[----:B------:R-:W-:-:S04]  /*1560*/  IMAD.WIDE R22, R27, 0x8, R28 ;  /* 0x000000081b167825 */ /* 0x000fc800078e021c */
[----:B------:R-:W-:Y:S01]  /*1570*/  IMAD.WIDE R26, R27, 0x8, R22 ;  /* 0x000000081b1a7825 */ /* 0x000fe200078e0216 */
[----:B--2---:R-:W-:Y:S01]  /*1580*/  DFMA R8, R8, R18, R20 ;  /* 0x000000120808722b */ /* 0x004fe20000000014 */
[----:B------:R-:W2:Y:S04]  /*1590*/  LDG.E.64 R18, desc[UR6][R22.64] ;  /* 0x0000000616127981 */ /* 0x000ea8000c1e1b00 */
[----:B------:R-:W4:Y:S03]  /*15a0*/  LDG.E.64 R20, desc[UR6][R26.64] ;  /* 0x000000061a147981 */ /* 0x000f26000c1e1b00 */
[----:B---3--:R-:W-:Y:S02]  /*15b0*/  DFMA R24, R24, R10, R8 ;  /* 0x0000000a1818722b */ /* 0x008fe40000000008 */
[----:B------:R-:W2:Y:S01]  /*15c0*/  LDS.128 R8, [R16+0x10] ;  /* 0x0000100010087984 */ /* 0x000ea20000000c00 */
[----:B------:R-:W-:-:S05]  /*15d0*/  IADD3 R14, PT, PT, R14, 0x4, RZ ;  /* 0x000000040e0e7810 */ /* 0x000fca0007ffe0ff */
[----:B--2---:R-:W-:-:S08]  /*15e0*/  DFMA R8, R8, R18, R24 ;  /* 0x000000120808722b */ /* 0x004fd00000000018 */
[----:B----4-:R-:W-:-:S11]  /*15f0*/  DFMA R20, R20, R10, R8 ;  /* 0x0000000a1414722b */ /* 0x010fd60000000008 */
.L_x_15:
[----:B------:R-:W-:Y:S05]  /*1600*/  @!P0 BRA `(.L_x_13) ;  /* 0x0000000000548947 */ /* 0x000fea0003800000 */
[----:B------:R-:W0:Y:S08]  /*1610*/  LDC R25, c[0x0][0x39c] ;  /* 0x0000e700ff197b82 */ /* 0x000e300000000800 */
[----:B------:R-:W1:Y:S01]  /*1620*/  LDC.64 R18, c[0x0][0x388] ;  /* 0x0000e200ff127b82 */ /* 0x000e620000000a00 */
[----:B0-----:R-:W-:-:S04]  /*1630*/  IMAD R9, R14, R25, R5 ;  /* 0x000000190e097224 */ /* 0x001fc800078e0205 */
[----:B-1----:R-:W-:-:S05]  /*1640*/  IMAD.WIDE R18, R9, 0x8, R18 ;  /* 0x0000000809127825 */ /* 0x002fca00078e0212 */
[----:B------:R-:W2:Y:S01]  /*1650*/  LDG.E.64 R22, desc[UR6][R18.64] ;  /* 0x0000000612167981 */ /* 0x000ea2000c1e1b00 */
[----:B------:R-:W0:Y:S01]  /*1660*/  S2UR UR5, SR_CgaCtaId ;  /* 0x00000000000579c3 */ /* 0x000e220000008800 */
[----:B------:R-:W-:Y:S01]  /*1670*/  UMOV UR4, 0x400 ;  /* 0x0000040000047882 */ /* 0x000fe20000000000 */
[----:B------:R-:W-:Y:S01]  /*1680*/  ISETP.NE.AND P0, PT, R6, 0x1, PT ;  /* 0x000000010600780c */ /* 0x000fe20003f05270 */
[----:B0-----:R-:W-:-:S06]  /*1690*/  ULEA UR4, UR5, UR4, 0x18 ;  /* 0x0000000405047291 */ /* 0x001fcc000f8ec0ff */
[----:B------:R-:W-:-:S05]  /*16a0*/  LEA R14, R14, UR4, 0x3 ;  /* 0x000000040e0e7c11 */ /* 0x000fca000f8e18ff */
[----:B------:R-:W2:Y:S02]  /*16b0*/  LDS.128 R8, [R14] ;  /* 0x000000000e087984 */ /* 0x000ea40000000c00 */
[----:B--2---:R-:W-:Y:S01]  /*16c0*/  DFMA R20, R8, R22, R20 ;  /* 0x000000160814722b */ /* 0x004fe20000000014 */
[----:B------:R-:W-:Y:S10]  /*16d0*/  @!P0 BRA `(.L_x_13) ;  /* 0x0000000000208947 */ /* 0x000ff40003800000 */
[----:B------:R-:W-:Y:S01]  /*16e0*/  ISETP.NE.AND P0, PT, R6, 0x2, PT ;  /* 0x000000020600780c */ /* 0x000fe20003f05270 */
[----:B------:R-:W-:-:S05]  /*16f0*/  IMAD.WIDE R18, R25, 0x8, R18 ;  /* 0x0000000819127825 */ /* 0x000fca00078e0212 */
[----:B------:R-:W2:Y:S07]  /*1700*/  LDG.E.64 R8, desc[UR6][R18.64] ;  /* 0x0000000612087981 */ /* 0x000eae000c1e1b00 */
[----:B------:R-:W-:Y:S02]  /*1710*/  @P0 IMAD.WIDE R22, R25, 0x8, R18 ;  /* 0x0000000819160825 */ /* 0x000fe400078e0212 */
[----:B------:R-:W0:Y:S04]  /*1720*/  @P0 LDS.64 R24, [R14+0x10] ;  /* 0x000010000e180984 */ /* 0x000e280000000a00 */
[----:B------:R-:W0:Y:S01]  /*1730*/  @P0 LDG.E.64 R22, desc[UR6][R22.64] ;  /* 0x0000000616160981 */ /* 0x000e22000c1e1b00 */
[----:B--2---:R-:W-:-:S08]  /*1740*/  DFMA R20, R8, R10, R20 ;  /* 0x0000000a0814722b */ /* 0x004fd00000000014 */
[----:B0-----:R-:W-:-:S11]  /*1750*/  @P0 DFMA R20, R24, R22, R20 ;  /* 0x000000161814022b */ /* 0x001fd60000000014 */
.L_x_13:
[----:B------:R-:W-:-:S13]  /*1760*/  ISETP.GE.U32.AND P0, PT, R4, 0x81, PT ;  /* 0x000000810400780c */ /* 0x000fda0003f06070 */
[----:B------:R-:W-:Y:S05]  /*1770*/  @!P0 BRA `(.L_x_16) ;  /* 0x00000004009c8947 */ /* 0x000fea0003800000 */
[----:B------:R-:W-:Y:S01]  /*1780*/  LOP3.LUT R8, R12, 0x7, RZ, 0xc0, !PT ;  /* 0x000000070c087812 */ /* 0x000fe200078ec0ff */
[----:B------:R-:W-:-:S03]  /*1790*/  IMAD.MOV.U32 R14, RZ, RZ, R15 ;  /* 0x000000ffff0e7224 */ /* 0x000fc600078e000f */
[----:B------:R-:W-:Y:S01]  /*17a0*/  ISETP.NE.AND P6, PT, R8, RZ, PT ;  /* 0x000000ff0800720c */ /* 0x000fe20003fc5270 */
[----:B------:R-:W-:-:S12]  /*17b0*/  @P1 BRA `(.L_x_17) ;  /* 0x0000000000b01947 */ /* 0x000fd80003800000 */
[----:B------:R-:W-:Y:S02]  /*17c0*/  MOV R16, RZ ;  /* 0x000000ff00107202 */ /* 0x000fe40000000f00 */
[----:B------:R-:W-:-:S07]  /*17d0*/  MOV R14, R15 ;  /* 0x0000000f000e7202 */ /* 0x000fce0000000f00 */
.L_x_18:
[----:B------:R-:W0:Y:S01]  /*17e0*/  LDC R27, c[0x0][0x39c] ;  /* 0x0000e700ff1b7b82 */ /* 0x000e220000000800 */
[----:B------:R-:W-:-:S07]  /*17f0*/  IMAD R11, R17, R4, R14 ;  /* 0x00000004110b7224 */ /* 0x000fce00078e020e */
[----:B------:R-:W1:Y:S08]  /*1800*/  LDC.64 R8, c[0x0][0x380] ;  /* 0x0000e000ff087b82 */ /* 0x000e700000000a00 */
[----:B------:R-:W2:Y:S01]  /*1810*/  LDC.64 R22, c[0x0][0x388] ;  /* 0x0000e200ff167b82 */ /* 0x000ea20000000a00 */
[----:B0-----:R-:W-:Y:S02]  /*1820*/  IMAD R19, R14, R27, R5 ;  /* 0x0000001b0e137224 */ /* 0x001fe400078e0205 */
[----:B-1----:R-:W-:-:S05]  /*1830*/  IMAD.WIDE R8, R11, 0x8, R8 ;  /* 0x000000080b087825 */ /* 0x002fca00078e0208 */
[----:B------:R-:W3:Y:S01]  /*1840*/  LDG.E.64 R28, desc[UR6][R8.64] ;  /* 0x00000006081c7981 */ /* 0x000ee2000c1e1b00 */
[----:B--2---:R-:W-:-:S03]  /*1850*/  IMAD.WIDE R22, R19, 0x8, R22 ;  /* 0x0000000813167825 */ /* 0x004fc600078e0216 */
[----:B------:R-:W2:Y:S04]  /*1860*/  LDG.E.64 R10, desc[UR6][R8.64+0x8] ;  /* 0x00000806080a7981 */ /* 0x000ea8000c1e1b00 */
[----:B------:R0:W3:Y:S02]  /*1870*/  LDG.E.64 R18, desc[UR6][R22.64] ;  /* 0x0000000616127981 */ /* 0x0000e4000c1e1b00 */
[----:B0-----:R-:W-:-:S05]  /*1880*/  IMAD.WIDE R22, R27, 0x8, R22 ;  /* 0x000000081b167825 */ /* 0x001fca00078e0216 */
[----:B------:R-:W2:Y:S01]  /*1890*/  LDG.E.64 R24, desc[UR6][R22.64] ;  /* 0x0000000616187981 */ /* 0x000ea2000c1e1b00 */
[----:B---3--:R-:W-:Y:S01]  /*18a0*/  DFMA R28, R28, R18, R20 ;  /* 0x000000121c1c722b */ /* 0x008fe20000000014 */
[C---:B------:R-:W-:Y:S02]  /*18b0*/  IMAD.WIDE R18, R27.reuse, 0x8, R22 ;  /* 0x000000081b127825 */ /* 0x040fe400078e0216 */
[----:B------:R-:W3:Y:S02]  /*18c0*/  LDG.E.64 R22, desc[UR6][R8.64+0x10] ;  /* 0x0000100608167981 */ /* 0x000ee4000c1e1b00 */
[----:B------:R-:W-:-:S03]  /*18d0*/  IMAD.WIDE R20, R27, 0x8, R18 ;  /* 0x000000081b147825 */ /* 0x000fc600078e0212 */
[----:B--2---:R-:W-:Y:S01]  /*18e0*/  DFMA R24, R10, R24, R28 ;  /* 0x000000180a18722b */ /* 0x004fe2000000001c */
[----:B------:R-:W3:Y:S04]  /*18f0*/  LDG.E.64 R10, desc[UR6][R18.64] ;  /* 0x00000006120a7981 */ /* 0x000ee8000c1e1b00 */
[----:B------:R-:W2:Y:S04]  /*1900*/  LDG.E.64 R28, desc[UR6][R20.64] ;  /* 0x00000006141c7981 */ /* 0x000ea8000c1e1b00 */
[----:B------:R-:W2:Y:S01]  /*1910*/  LDG.E.64 R18, desc[UR6][R8.64+0x18] ;  /* 0x0000180608127981 */ /* 0x000ea2000c1e1b00 */
[----:B---3--:R-:W-:Y:S01]  /*1920*/  DFMA R24, R22, R10, R24 ;  /* 0x0000000a1618722b */ /* 0x008fe20000000018 */
[----:B------:R-:W-:-:S02]  /*1930*/  IMAD.WIDE R10, R27, 0x8, R20 ;  /* 0x000000081b0a7825 */ /* 0x000fc400078e0214 */
[----:B------:R-:W3:Y:S04]  /*1940*/  LDG.E.64 R20, desc[UR6][R8.64+0x28] ;  /* 0x0000280608147981 */ /* 0x000ee8000c1e1b00 */
[----:B------:R0:W4:Y:S01]  /*1950*/  LDG.E.64 R22, desc[UR6][R10.64] ;  /* 0x000000060a167981 */ /* 0x000122000c1e1b00 */
[----:B--2---:R-:W-:-:S03]  /*1960*/  DFMA R28, R18, R28, R24 ;  /* 0x0000001c121c722b */ /* 0x004fc60000000018 */
[----:B------:R-:W4:Y:S01]  /*1970*/  LDG.E.64 R24, desc[UR6][R8.64+0x20] ;  /* 0x0000200608187981 */ /* 0x000f22000c1e1b00 */
[----:B0-----:R-:W-:-:S05]  /*1980*/  IMAD.WIDE R10, R27, 0x8, R10 ;  /* 0x000000081b0a7825 */ /* 0x001fca00078e020a */
[----:B------:R-:W3:Y:S01]  /*1990*/  LDG.E.64 R18, desc[UR6][R10.64] ;  /* 0x000000060a127981 */ /* 0x000ee2000c1e1b00 */
[----:B----4-:R-:W-:Y:S01]  /*19a0*/  DFMA R22, R24, R22, R28 ;  /* 0x000000161816722b */ /* 0x010fe2000000001c */
[C---:B------:R-:W-:Y:S02]  /*19b0*/  IMAD.WIDE R24, R27.reuse, 0x8, R10 ;  /* 0x000000081b187825 */ /* 0x040fe400078e020a */
[----:B------:R-:W2:Y:S02]  /*19c0*/  LDG.E.64 R28, desc[UR6][R8.64+0x38] ;  /* 0x00003806081c7981 */ /* 0x000ea4000c1e1b00 */
[----:B------:R-:W-:-:S03]  /*19d0*/  IMAD.WIDE R26, R27, 0x8, R24 ;  /* 0x000000081b1a7825 */ /* 0x000fc600078e0218 */
[----:B---3--:R-:W-:Y:S01]  /*19e0*/  DFMA R22, R20, R18, R22 ;  /* 0x000000121416722b */ /* 0x008fe20000000016 */
[----:B------:R-:W3:Y:S04]  /*19f0*/  LDG.E.64 R20, desc[UR6][R8.64+0x30] ;  /* 0x0000300608147981 */ /* 0x000ee8000c1e1b00 */
[----:B------:R-:W3:Y:S04]  /*1a00*/  LDG.E.64 R18, desc[UR6][R24.64] ;  /* 0x0000000618127981 */ /* 0x000ee8000c1e1b00 */
[----:B------:R-:W2:Y:S01]  /*1a10*/  LDG.E.64 R26, desc[UR6][R26.64] ;  /* 0x000000061a1a7981 */ /* 0x000ea2000c1e1b00 */
[----:B------:R-:W-:-:S05]  /*1a20*/  VIADD R16, R16, 0x8 ;  /* 0x0000000810107836 */ /* 0x000fca0000000000 */
[----:B------:R-:W-:Y:S02]  /*1a30*/  ISETP.NE.AND P0, PT, R16, R3, PT ;  /* 0x000000031000720c */ /* 0x000fe40003f05270 */
[----:B------:R-:W-:Y:S01]  /*1a40*/  IADD3 R14, PT, PT, R14, 0x8, RZ ;  /* 0x000000080e0e7810 */ /* 0x000fe20007ffe0ff */
[----:B---3--:R-:W-:-:S08]  /*1a50*/  DFMA R20, R20, R18, R22 ;  /* 0x000000121414722b */ /* 0x008fd00000000016 */
[----:B--2---:R-:W-:Y:S02]  /*1a60*/  DFMA R20, R28, R26, R20 ;  /* 0x0000001a1c14722b */ /* 0x004fe40000000014 */
[----:B------:R-:W-:Y:S09]  /*1a70*/  @P0 BRA `(.L_x_18) ;  /* 0xfffffffc00580947 */ /* 0x000ff2000383ffff */
.L_x_17:
[----:B------:R-:W-:Y:S05]  /*1a80*/  @!P6 BRA `(.L_x_16) ;  /* 0x0000000000d8e947 */ /* 0x000fea0003800000 */
[----:B------:R-:W-:Y:S05]  /*1a90*/  @!P5 BRA `(.L_x_19) ;  /* 0x00000000005cd947 */ /* 0x000fea0003800000 */
        /* <DEDUP_REMOVED lines=15> */
[----:B------:R-:W-:-:S06]  /*1b90*/  IMAD.WIDE R28, R29, 0x8, R24 ;  /* 0x000000081d1c7825 */ /* 0x000fcc00078e0218 */
[----:B------:R-:W3:Y:S01]  /*1ba0*/  LDG.E.64 R28, desc[UR6][R28.64] ;  /* 0x000000061c1c7981 */ /* 0x000ee2000c1e1b00 */
[----:B--2---:R-:W-:-:S03]  /*1bb0*/  DFMA R22, R18, R8, R22 ;  /* 0x000000081216722b */ /* 0x004fc60000000016 */
[----:B------:R-:W2:Y:S04]  /*1bc0*/  LDG.E.64 R18, desc[UR6][R26.64+0x10] ;  /* 0x000010061a127981 */ /* 0x000ea8000c1e1b00 */
[----:B------:R-:W2:Y:S01]  /*1bd0*/  LDG.E.64 R8, desc[UR6][R24.64] ;  /* 0x0000000618087981 */ /* 0x000ea2000c1e1b00 */
[----:B------:R-:W-:Y:S01]  /*1be0*/  IADD3 R14, PT, PT, R14, 0x4, RZ ;  /* 0x000000040e0e7810 */ /* 0x000fe20007ffe0ff */
[----:B--2---:R-:W-:-:S08]  /*1bf0*/  DFMA R8, R18, R8, R22 ;  /* 0x000000081208722b */ /* 0x004fd00000000016 */
[----:B---3--:R-:W-:-:S11]  /*1c00*/  DFMA R20, R20, R28, R8 ;  /* 0x0000001c1414722b */ /* 0x008fd60000000008 */
.L_x_19:
[----:B------:R-:W-:-:S04]  /*1c10*/  LOP3.LUT R8, R12, 0x3, RZ, 0xc0, !PT ;  /* 0x000000030c087812 */ /* 0x000fc800078ec0ff */
[----:B------:R-:W-:-:S13]  /*1c20*/  ISETP.NE.AND P0, PT, R8, RZ, PT ;  /* 0x000000ff0800720c */ /* 0x000fda0003f05270 */
[----:B------:R-:W-:Y:S05]  /*1c30*/  @!P0 BRA `(.L_x_16) ;  /* 0x00000000006c8947 */ /* 0x000fea0003800000 */
[----:B------:R-:W-:Y:S01]  /*1c40*/  ISETP.NE.AND P0, PT, R8, 0x1, PT ;  /* 0x000000010800780c */ /* 0x000fe20003f05270 */
[----:B------:R-:W0:Y:S01]  /*1c50*/  LDC.64 R18, c[0x0][0x388] ;  /* 0x0000e200ff127b82 */ /* 0x000e220000000a00 */
[----:B------:R-:W-:-:S07]  /*1c60*/  LOP3.LUT P6, RZ, R12, 0x1, RZ, 0xc0, !PT ;  /* 0x000000010cff7812 */ /* 0x000fce00078cc0ff */
[----:B------:R-:W1:Y:S08]  /*1c70*/  LDC.64 R22, c[0x0][0x380] ;  /* 0x0000e000ff167b82 */ /* 0x000e700000000a00 */
[----:B------:R-:W2:Y:S08]  /*1c80*/  @P0 LDC R25, c[0x0][0x39c] ;  /* 0x0000e700ff190b82 */ /* 0x000eb00000000800 */
[----:B------:R-:W3:Y:S08]  /*1c90*/  @P6 LDC R16, c[0x0][0x39c] ;  /* 0x0000e700ff106b82 */ /* 0x000ef00000000800 */
[----:B------:R-:W4:Y:S01]  /*1ca0*/  LDC.64 R10, c[0x0][0x380] ;  /* 0x0000e000ff0a7b82 */ /* 0x000f220000000a00 */
[----:B--2---:R-:W-:-:S07]  /*1cb0*/  @P0 IMAD R27, R14, R25, R5 ;  /* 0x000000190e1b0224 */ /* 0x004fce00078e0205 */
[----:B------:R-:W2:Y:S01]  /*1cc0*/  LDC.64 R8, c[0x0][0x388] ;  /* 0x0000e200ff087b82 */ /* 0x000ea20000000a00 */
[----:B0-----:R-:W-:-:S04]  /*1cd0*/  @P0 IMAD.WIDE R18, R27, 0x8, R18 ;  /* 0x000000081b120825 */ /* 0x001fc800078e0212 */
[----:B------:R-:W-:Y:S02]  /*1ce0*/  @P0 IMAD R27, R17, R4, R14 ;  /* 0x00000004111b0224 */ /* 0x000fe400078e020e */
[----:B------:R-:W-:Y:S02]  /*1cf0*/  @P0 IMAD.WIDE R24, R25, 0x8, R18 ;  /* 0x0000000819180825 */ /* 0x000fe400078e0212 */
[----:B------:R-:W5:Y:S02]  /*1d00*/  @P0 LDG.E.64 R18, desc[UR6][R18.64] ;  /* 0x0000000612120981 */ /* 0x000f64000c1e1b00 */
[----:B-1----:R-:W-:Y:S02]  /*1d10*/  @P0 IMAD.WIDE R22, R27, 0x8, R22 ;  /* 0x000000081b160825 */ /* 0x002fe400078e0216 */
[----:B------:R-:W5:Y:S02]  /*1d20*/  @P0 LDG.E.64 R24, desc[UR6][R24.64] ;  /* 0x0000000618180981 */ /* 0x000f64000c1e1b00 */
[----:B------:R-:W-:-:S02]  /*1d30*/  @P0 VIADD R14, R14, 0x2 ;  /* 0x000000020e0e0836 */ /* 0x000fc40000000000 */
[----:B------:R-:W5:Y:S02]  /*1d40*/  @P0 LDG.E.64 R26, desc[UR6][R22.64] ;  /* 0x00000006161a0981 */ /* 0x000f64000c1e1b00 */
[----:B------:R-:W-:Y:S02]  /*1d50*/  @P6 IMAD R29, R17, R4, R14 ;  /* 0x00000004111d6224 */ /* 0x000fe400078e020e */
[----:B---3--:R-:W-:Y:S02]  /*1d60*/  @P6 IMAD R4, R14, R16, R5 ;  /* 0x000000100e046224 */ /* 0x008fe400078e0205 */
[----:B----4-:R-:W-:Y:S01]  /*1d70*/  @P6 IMAD.WIDE R10, R29, 0x8, R10 ;  /* 0x000000081d0a6825 */ /* 0x010fe200078e020a */
[----:B------:R-:W3:Y:S03]  /*1d80*/  @P0 LDG.E.64 R22, desc[UR6][R22.64+0x8] ;  /* 0x0000080616160981 */ /* 0x000ee6000c1e1b00 */
[----:B--2---:R-:W-:-:S02]  /*1d90*/  @P6 IMAD.WIDE R8, R4, 0x8, R8 ;  /* 0x0000000804086825 */ /* 0x004fc400078e0208 */
[----:B------:R-:W2:Y:S04]  /*1da0*/  @P6 LDG.E.64 R10, desc[UR6][R10.64] ;  /* 0x000000060a0a6981 */ /* 0x000ea8000c1e1b00 */
[----:B------:R-:W2:Y:S01]  /*1db0*/  @P6 LDG.E.64 R8, desc[UR6][R8.64] ;  /* 0x0000000608086981 */ /* 0x000ea2000c1e1b00 */
[----:B-----5:R-:W-:-:S08]  /*1dc0*/  @P0 DFMA R26, R26, R18, R20 ;  /* 0x000000121a1a022b */ /* 0x020fd00000000014 */
[----:B---3--:R-:W-:-:S08]  /*1dd0*/  @P0 DFMA R20, R22, R24, R26 ;  /* 0x000000181614022b */ /* 0x008fd0000000001a */
[----:B--2---:R-:W-:-:S11]  /*1de0*/  @P6 DFMA R20, R10, R8, R20 ;  /* 0x000000080a14622b */ /* 0x004fd60000000014 */
.L_x_16:
[----:B------:R-:W0:Y:S01]  /*1df0*/  LDC.64 R8, c[0x0][0x390] ;  /* 0x0000e400ff087b82 */ /* 0x000e220000000a00 */
[----:B------:R-:W1:Y:S02]  /*1e00*/  LDCU UR4, c[0x0][0x39c] ;  /* 0x00007380ff0477ac */ /* 0x000e640008000800 */
[----:B-1----:R-:W-:Y:S01]  /*1e10*/  IMAD R11, R17, UR4, R5 ;  /* 0x00000004110b7c24 */ /* 0x002fe2000f8e0205 */
[----:B------:R-:W-:-:S03]  /*1e20*/  IADD3 R5, PT, PT, R5, 0x1, RZ ;  /* 0x0000000105057810 */ /* 0x000fc60007ffe0ff */
[----:B0-----:R-:W-:Y:S01]  /*1e30*/  IMAD.WIDE R8, R11, 0x8, R8 ;  /* 0x000000080b087825 */ /* 0x001fe200078e0208 */
[----:B------:R-:W-:-:S04]  /*1e40*/  ISETP.NE.AND P0, PT, R5, R2, PT ;  /* 0x000000020500720c */ /* 0x000fc80003f05270 */
[----:B------:R3:W-:Y:S09]  /*1e50*/  STG.E.64 desc[UR6][R8.64], R20 ;  /* 0x0000001408007986 */ /* 0x0007f2000c101b06 */
[----:B------:R-:W-:Y:S05]  /*1e60*/  @P0 BRA `(.L_x_20) ;  /* 0xffffffec00b00947 */ /* 0x000fea000383ffff */
.L_x_10:
[----:B------:R-:W-:Y:S05]  /*1e70*/  BSYNC.RECONVERGENT B0 ;  /* 0x0000000000007941 */ /* 0x000fea0003800200 */
.L_x_9:
[----:B------:R-:W-:-:S04]  /*1e80*/  IADD3 R17, PT, PT, R17, 0x1, RZ ;  /* 0x0000000111117810 */ /* 0x000fc80007ffe0ff */
[----:B------:R-:W-:-:S13]  /*1e90*/  ISETP.NE.AND P0, PT, R17, R0, PT ;  /* 0x000000001100720c */ /* 0x000fda0003f05270 */
[----:B------:R-:W-:Y:S05]  /*1ea0*/  @P0 BRA `(.L_x_21) ;  /* 0xffffffe400740947 */ /* 0x000fea000383ffff */
[----:B------:R-:W-:Y:S05]  /*1eb0*/  EXIT ;  /* 0x000000000000794d */ /* 0x000fea0003800000 */
.L_x_22:
[----:B------:R-:W-:-:S00]  /*1ec0*/  BRA `(.L_x_22) ;  /* 0xfffffffc00fc7947 */ /* 0x000fc0000383ffff */
[----:B------:R-:W-:-:S00]  /*1ed0*/  NOP ;  /* 0x0000000000007918 */ /* 0x000fc00000000000 */
        /* <DEDUP_REMOVED lines=10> */
.L_x_23:


//--------------------- .nv.shared._Z11matrixMult2PdS_S_iiiii --------------------------
	.section	.nv.shared._Z11matrixMult2PdS_S_iiiii,"aw",@nobits
	.sectionflags	@""
	.align	8
.nv.shared._Z11matrixMult2PdS_S_iiiii:
	.zero		2048


//--------------------- .nv.shared.reserved.0     --------------------------
	.section	.nv.shared.reserved.0,"aw",@nobits
	.weak		__nv_reservedSMEM_offset_0_alias
	.size		__nv_reservedSMEM_offset_0_alias, 0, 64
	.other		__nv_reservedSMEM_offset_0_alias,@"STO_CUDA_RESERVED_SHARED STV_DEFAULT"
__nv_reservedSMEM_offset_0_alias:
	.zero		0
	.zero		64


//--------------------- .nv.constant0._Z11matrixMult2PdS_S_iiiii --------------------------
	.section	.nv.constant0._Z11matrixMult2PdS_S_iiiii,"a",@progbits
	.sectionflags	@""
	.align	4
.nv.constant0._Z11matrixMult2PdS_S_iiiii:
	.zero		940


//--------------------- SYMBOLS --------------------------

	.type		.nv.reservedSmem.offset0,@object
	.size		.nv.reservedSmem.offset0,0x4
	.type		.nv.reservedSmem.cap,@object
	.size		.nv.reservedSmem.cap,0x4
